def matmul_kernel(
    a_ptr,
    b_ptr,
    c_ptr,
    M,
    N,
    K,
    stride_am,
    stride_ak,
    stride_bk,
    stride_bn,
    stride_cm,
    stride_cn,
    BLOCK_M: tl.constexpr,
    BLOCK_N: tl.constexpr,
    BLOCK_K: tl.constexpr,
    GROUP_M: tl.constexpr,
):
    pid = tl.program_id(axis=0)
    num_pid_m = tl.cdiv(M, BLOCK_M)
    num_pid_n = tl.cdiv(N, BLOCK_N)
    num_pid_in_group = GROUP_M * num_pid_n
    group_id = pid // num_pid_in_group
    first_pid_m = group_id * GROUP_M
    group_size_m = min(num_pid_m - first_pid_m, GROUP_M)
    pid_m = first_pid_m + ((pid % num_pid_in_group) % group_size_m)
    pid_n = (pid % num_pid_in_group) // group_size_m

    offs_am = (pid_m * BLOCK_M + tl.arange(0, BLOCK_M)) % M
    offs_bn = (pid_n * BLOCK_N + tl.arange(0, BLOCK_N)) % N
    offs_k = tl.arange(0, BLOCK_K)
    a_ptrs = a_ptr + offs_am[:, None] * stride_am + offs_k[None, :] * stride_ak
    b_ptrs = b_ptr + offs_k[:, None] * stride_bk + offs_bn[None, :] * stride_bn

    acc = tl.zeros((BLOCK_M, BLOCK_N), dtype=tl.float32)
    for kk in range(0, tl.cdiv(K, BLOCK_K)):
        a = tl.load(a_ptrs, mask=offs_k[None, :] < K - kk * BLOCK_K, other=0.0)
        b = tl.load(b_ptrs, mask=offs_k[:, None] < K - kk * BLOCK_K, other=0.0)
        acc = tl.dot(a, b, acc)
        a_ptrs += BLOCK_K * stride_ak
        b_ptrs += BLOCK_K * stride_bk

    c = acc.to(c_ptr.dtype.element_ty)
    offs_cm = pid_m * BLOCK_M + tl.arange(0, BLOCK_M)
    offs_cn = pid_n * BLOCK_N + tl.arange(0, BLOCK_N)
    c_ptrs = c_ptr + offs_cm[:, None] * stride_cm + offs_cn[None, :] * stride_cn
    mask = (offs_cm[:, None] < M) & (offs_cn[None, :] < N)
    tl.store(c_ptrs, c, mask=mask)

# config = {"BLOCK_K": 64, "BLOCK_M": 128, "BLOCK_N": 32, "GROUP_M": 8, "arch": "sm_100", "dtype": "fp16", "num_ctas": 1, "num_stages": 3, "num_warps": 4}
# arch = sm_100


// ===== COMPILED SASS (sm_100a) =====

	.target	sm_100a

	.elftype	@"ET_EXEC"


//--------------------- .note.nv.tkinfo           --------------------------
	.section	.note.nv.tkinfo,"",@"SHT_NOTE"
	.sectionflags	@"SHF_NOTE_NV_TKINFO"
	.tkinfo
        /*0018*/ 	.word	0x00000081
        /*0030*/ 	.string	""
        /*0030*/ 	.string	"ptxas-blackwell"
        /*0030*/ 	.string	"Cuda compilation tools, release 12.9, V12.9.86"
        /*0030*/ 	.string	"Build cuda_12.9.r12.9/compiler.36037853_0"
        /*0030*/ 	.string	"-v  -suppress-debug-info  -lineinfo  -arch sm_100a "



//--------------------- .note.nv.cuver            --------------------------
	.section	.note.nv.cuver,"",@"SHT_NOTE"
	.sectionflags	@"SHF_NOTE_NV_CUVER"
        /*0018*/ 	.short	0x0001
        /*001a*/ 	.short	0x0064
        /*001c*/ 	.short	0x0001
        /*001e*/ 	.short	0x0000
        /*0020*/ 	.short	0x0001
        /*0022*/ 	.short	0x0000


//--------------------- .nv.info                  --------------------------
	.section	.nv.info,"",@"SHT_CUDA_INFO"
	.align	4


	//----- nvinfo : EIATTR_REGCOUNT
	.align		4
        /*0000*/ 	.byte	0x04, 0x2f
        /*0002*/ 	.short	(.L_4 - .L_3)
	.align		4
.L_3:
        /*0004*/ 	.word	index@(matmul_kernel)
        /*0008*/ 	.word	0x000000cf


	//----- nvinfo : EIATTR_FRAME_SIZE
	.align		4
.L_4:
        /*000c*/ 	.byte	0x04, 0x11
        /*000e*/ 	.short	(.L_6 - .L_5)
	.align		4
.L_5:
        /*0010*/ 	.word	index@($__internal_2_$__cuda_sm10x_tcgen05_guardrail_trap_unallocated_columns_being_dealloced)
        /*0014*/ 	.word	0x00000000


	//----- nvinfo : EIATTR_FRAME_SIZE
	.align		4
.L_6:
        /*0018*/ 	.byte	0x04, 0x11
        /*001a*/ 	.short	(.L_8 - .L_7)
	.align		4
.L_7:
        /*001c*/ 	.word	index@($__internal_1_$__cuda_sm10x_tcgen05_guardrail_trap_phase_invalid_during_alloc)
        /*0020*/ 	.word	0x00000000


	//----- nvinfo : EIATTR_FRAME_SIZE
	.align		4
.L_8:
        /*0024*/ 	.byte	0x04, 0x11
        /*0026*/ 	.short	(.L_10 - .L_9)
	.align		4
.L_9:
        /*0028*/ 	.word	index@($__internal_0_$__cuda_sm10x_tcgen05_guardrail_trap_col_being_dealloced_not_returned_by_alloc)
        /*002c*/ 	.word	0x00000000


	//----- nvinfo : EIATTR_FRAME_SIZE
	.align		4
.L_10:
        /*0030*/ 	.byte	0x04, 0x11
        /*0032*/ 	.short	(.L_12 - .L_11)
	.align		4
.L_11:
        /*0034*/ 	.word	index@(matmul_kernel)
        /*0038*/ 	.word	0x00000000


	//----- nvinfo : EIATTR_MIN_STACK_SIZE
	.align		4
.L_12:
        /*003c*/ 	.byte	0x04, 0x12
        /*003e*/ 	.short	(.L_14 - .L_13)
	.align		4
.L_13:
        /*0040*/ 	.word	index@(matmul_kernel)
        /*0044*/ 	.word	0x00000000
.L_14:


//--------------------- .nv.info.matmul_kernel    --------------------------
	.section	.nv.info.matmul_kernel,"",@"SHT_CUDA_INFO"
	.sectionflags	@""
	.align	4


	//----- nvinfo : EIATTR_CUDA_API_VERSION
	.align		4
        /*0000*/ 	.byte	0x04, 0x37
        /*0002*/ 	.short	(.L_16 - .L_15)
.L_15:
        /*0004*/ 	.word	0x00000081


	//----- nvinfo : EIATTR_KPARAM_INFO
	.align		4
.L_16:
        /*0008*/ 	.byte	0x04, 0x17
        /*000a*/ 	.short	(.L_18 - .L_17)
.L_17:
        /*000c*/ 	.word	0x00000000
        /*0010*/ 	.short	0x000d
        /*0012*/ 	.short	0x0048
        /*0014*/ 	.byte	0x00, 0xf4, 0x21, 0x00


	//----- nvinfo : EIATTR_KPARAM_INFO
	.align		4
.L_18:
        /*0018*/ 	.byte	0x04, 0x17
        /*001a*/ 	.short	(.L_20 - .L_19)
.L_19:
        /*001c*/ 	.word	0x00000000
        /*0020*/ 	.short	0x000c
        /*0022*/ 	.short	0x0040
        /*0024*/ 	.byte	0x00, 0xf4, 0x21, 0x00


	//----- nvinfo : EIATTR_KPARAM_INFO
	.align		4
.L_20:
        /*0028*/ 	.byte	0x04, 0x17
        /*002a*/ 	.short	(.L_22 - .L_21)
.L_21:
        /*002c*/ 	.word	0x00000000
        /*0030*/ 	.short	0x000b
        /*0032*/ 	.short	0x0038
        /*0034*/ 	.byte	0x00, 0xf0, 0x11, 0x00


	//----- nvinfo : EIATTR_KPARAM_INFO
	.align		4
.L_22:
        /*0038*/ 	.byte	0x04, 0x17
        /*003a*/ 	.short	(.L_24 - .L_23)
.L_23:
        /*003c*/ 	.word	0x00000000
        /*0040*/ 	.short	0x000a
        /*0042*/ 	.short	0x0034
        /*0044*/ 	.byte	0x00, 0xf0, 0x11, 0x00


	//----- nvinfo : EIATTR_KPARAM_INFO
	.align		4
.L_24:
        /*0048*/ 	.byte	0x04, 0x17
        /*004a*/ 	.short	(.L_26 - .L_25)
.L_25:
        /*004c*/ 	.word	0x00000000
        /*0050*/ 	.short	0x0009
        /*0052*/ 	.short	0x0030
        /*0054*/ 	.byte	0x00, 0xf0, 0x11, 0x00


	//----- nvinfo : EIATTR_KPARAM_INFO
	.align		4
.L_26:
        /*0058*/ 	.byte	0x04, 0x17
        /*005a*/ 	.short	(.L_28 - .L_27)
.L_27:
        /*005c*/ 	.word	0x00000000
        /*0060*/ 	.short	0x0008
        /*0062*/ 	.short	0x002c
        /*0064*/ 	.byte	0x00, 0xf0, 0x11, 0x00


	//----- nvinfo : EIATTR_KPARAM_INFO
	.align		4
.L_28:
        /*0068*/ 	.byte	0x04, 0x17
        /*006a*/ 	.short	(.L_30 - .L_29)
.L_29:
        /*006c*/ 	.word	0x00000000
        /*0070*/ 	.short	0x0007
        /*0072*/ 	.short	0x0028
        /*0074*/ 	.byte	0x00, 0xf0, 0x11, 0x00


	//----- nvinfo : EIATTR_KPARAM_INFO
	.align		4
.L_30:
        /*0078*/ 	.byte	0x04, 0x17
        /*007a*/ 	.short	(.L_32 - .L_31)
.L_31:
        /*007c*/ 	.word	0x00000000
        /*0080*/ 	.short	0x0006
        /*0082*/ 	.short	0x0024
        /*0084*/ 	.byte	0x00, 0xf0, 0x11, 0x00


	//----- nvinfo : EIATTR_KPARAM_INFO
	.align		4
.L_32:
        /*0088*/ 	.byte	0x04, 0x17
        /*008a*/ 	.short	(.L_34 - .L_33)
.L_33:
        /*008c*/ 	.word	0x00000000
        /*0090*/ 	.short	0x0005
        /*0092*/ 	.short	0x0020
        /*0094*/ 	.byte	0x00, 0xf0, 0x11, 0x00


	//----- nvinfo : EIATTR_KPARAM_INFO
	.align		4
.L_34:
        /*0098*/ 	.byte	0x04, 0x17
        /*009a*/ 	.short	(.L_36 - .L_35)
.L_35:
        /*009c*/ 	.word	0x00000000
        /*00a0*/ 	.short	0x0004
        /*00a2*/ 	.short	0x001c
        /*00a4*/ 	.byte	0x00, 0xf0, 0x11, 0x00


	//----- nvinfo : EIATTR_KPARAM_INFO
	.align		4
.L_36:
        /*00a8*/ 	.byte	0x04, 0x17
        /*00aa*/ 	.short	(.L_38 - .L_37)
.L_37:
        /*00ac*/ 	.word	0x00000000
        /*00b0*/ 	.short	0x0003
        /*00b2*/ 	.short	0x0018
        /*00b4*/ 	.byte	0x00, 0xf0, 0x11, 0x00


	//----- nvinfo : EIATTR_KPARAM_INFO
	.align		4
.L_38:
        /*00b8*/ 	.byte	0x04, 0x17
        /*00ba*/ 	.short	(.L_40 - .L_39)
.L_39:
        /*00bc*/ 	.word	0x00000000
        /*00c0*/ 	.short	0x0002
        /*00c2*/ 	.short	0x0010
        /*00c4*/ 	.byte	0x00, 0xf4, 0x21, 0x00


	//----- nvinfo : EIATTR_KPARAM_INFO
	.align		4
.L_40:
        /*00c8*/ 	.byte	0x04, 0x17
        /*00ca*/ 	.short	(.L_42 - .L_41)
.L_41:
        /*00cc*/ 	.word	0x00000000
        /*00d0*/ 	.short	0x0001
        /*00d2*/ 	.short	0x0008
        /*00d4*/ 	.byte	0x00, 0xf4, 0x21, 0x00


	//----- nvinfo : EIATTR_KPARAM_INFO
	.align		4
.L_42:
        /*00d8*/ 	.byte	0x04, 0x17
        /*00da*/ 	.short	(.L_44 - .L_43)
.L_43:
        /*00dc*/ 	.word	0x00000000
        /*00e0*/ 	.short	0x0000
        /*00e2*/ 	.short	0x0000
        /*00e4*/ 	.byte	0x00, 0xf4, 0x21, 0x00


	//----- nvinfo : EIATTR_AT_ENTRY_FRAGMENTS
	.align		4
.L_44:
        /*00e8*/ 	.byte	0x04, 0x4f
        /*00ea*/ 	.short	(.L_46 - .L_45)


	//   ....[0]....
.L_45:
        /*00ec*/ 	.word	0x00000004


	//----- nvinfo : EIATTR_RESERVED_SMEM_USED
	.align		4
.L_46:
        /*00f0*/ 	.byte	0x01, 0x41
	.zero		2


	//----- nvinfo : EIATTR_SPARSE_MMA_MASK
	.align		4
        /*00f4*/ 	.byte	0x03, 0x50
        /*00f6*/ 	.short	0x0000


	//----- nvinfo : EIATTR_TCGEN05_1CTA_USED
	.align		4
        /*00f8*/ 	.byte	0x01, 0x51
	.zero		2


	//----- nvinfo : EIATTR_MAXREG_COUNT
	.align		4
        /*00fc*/ 	.byte	0x03, 0x1b
        /*00fe*/ 	.short	0x00ff


	//----- nvinfo : EIATTR_NUM_BARRIERS
	.align		4
        /*0100*/ 	.byte	0x02, 0x4c
        /*0102*/ 	.byte	0x01
	.zero		1


	//----- nvinfo : EIATTR_INT_WARP_WIDE_INSTR_OFFSETS
	.align		4
        /*0104*/ 	.byte	0x04, 0x31
        /*0106*/ 	.short	(.L_48 - .L_47)


	//   ....[0]....
.L_47:
        /*0108*/ 	.word	0x00001d10


	//   ....[1]....
        /*010c*/ 	.word	0x00001d40


	//   ....[2]....
        /*0110*/ 	.word	0x00004690


	//   ....[3]....
        /*0114*/ 	.word	0x00008a90


	//   ....[4]....
        /*0118*/ 	.word	0x00008ae0


	//----- nvinfo : EIATTR_COOP_GROUP_MASK_REGIDS
	.align		4
.L_48:
        /*011c*/ 	.byte	0x04, 0x29
        /*011e*/ 	.short	(.L_50 - .L_49)


	//   ....[0]....
.L_49:
        /*0120*/ 	.word	0xffffffff


	//   ....[1]....
        /*0124*/ 	.word	0xffffffff


	//   ....[2]....
        /*0128*/ 	.word	0xffffffff


	//   ....[3]....
        /*012c*/ 	.word	0xffffffff


	//----- nvinfo : EIATTR_COOP_GROUP_INSTR_OFFSETS
	.align		4
.L_50:
        /*0130*/ 	.byte	0x04, 0x28
        /*0132*/ 	.short	(.L_52 - .L_51)


	//   ....[0]....
.L_51:
        /*0134*/ 	.word	0x00000070


	//   ....[1]....
        /*0138*/ 	.word	0x00000330


	//   ....[2]....
        /*013c*/ 	.word	0x00008920


	//   ....[3]....
        /*0140*/ 	.word	0x00008b90


	//----- nvinfo : EIATTR_VRC_CTA_INIT_COUNT
	.align		4
.L_52:
        /*0144*/ 	.byte	0x02, 0x4a
        /*0146*/ 	.byte	0x80
	.zero		1


	//----- nvinfo : EIATTR_MBARRIER_INSTR_OFFSETS
	.align		4
        /*0148*/ 	.byte	0x04, 0x39
        /*014a*/ 	.short	(.L_54 - .L_53)


	//   ....[0]....
.L_53:
        /*014c*/ 	.word	0x00001e50
        /*0150*/ 	.word	0x000000ff
        /*0154*/ 	.word	0x00000000
        /*0158*/ 	.short	0x0100
        /*015a*/ 	.byte	0x06
	.zero		1


	//   ....[1]....
        /*015c*/ 	.word	0x000046d0
        /*0160*/ 	.word	0x000000ff
        /*0164*/ 	.word	0x00002008
        /*0168*/ 	.short	0x0100
        /*016a*/ 	.byte	0x09
	.zero		1


	//   ....[2]....
        /*016c*/ 	.word	0x000070a0
        /*0170*/ 	.word	0x000000ff
        /*0174*/ 	.word	0x00000000
        /*0178*/ 	.short	0x010a
        /*017a*/ 	.byte	0x06
	.zero		1


	//   ....[3]....
        /*017c*/ 	.word	0x00007a00
        /*0180*/ 	.word	0x000000ff
        /*0184*/ 	.word	0x00000000
        /*0188*/ 	.short	0x010a
        /*018a*/ 	.byte	0x06
	.zero		1


	//   ....[4]....
        /*018c*/ 	.word	0x00007b00
        /*0190*/ 	.word	0x000000ff
        /*0194*/ 	.word	0x00002000
        /*0198*/ 	.short	0x0108
        /*019a*/ 	.byte	0x09
	.zero		1


	//   ....[5]....
        /*019c*/ 	.word	0x00007b70
        /*01a0*/ 	.word	0x000000ff
        /*01a4*/ 	.word	0x00002008
        /*01a8*/ 	.short	0x0108
        /*01aa*/ 	.byte	0x09
	.zero		1


	//   ....[6]....
        /*01ac*/ 	.word	0x00008bb0
        /*01b0*/ 	.word	0x000000ff
        /*01b4*/ 	.word	0x00000000
        /*01b8*/ 	.short	0x010a
        /*01ba*/ 	.byte	0x06
	.zero		1


	//   ....[7]....
        /*01bc*/ 	.word	0x00008be0
        /*01c0*/ 	.word	0x000000ff
        /*01c4*/ 	.word	0x00000000
        /*01c8*/ 	.short	0x010a
        /*01ca*/ 	.byte	0x06
	.zero		1


	//----- nvinfo : EIATTR_NUM_MBARRIERS
	.align		4
.L_54:
        /*01cc*/ 	.byte	0x03, 0x38
        /*01ce*/ 	.short	0x0002


	//----- nvinfo : EIATTR_EXIT_INSTR_OFFSETS
	.align		4
        /*01d0*/ 	.byte	0x04, 0x1c
        /*01d2*/ 	.short	(.L_56 - .L_55)


	//   ....[0]....
.L_55:
        /*01d4*/ 	.word	0x00008ba0


	//----- nvinfo : EIATTR_REQNTID
	.align		4
.L_56:
        /*01d8*/ 	.byte	0x04, 0x10
        /*01da*/ 	.short	(.L_58 - .L_57)
.L_57:
        /*01dc*/ 	.word	0x00000080
        /*01e0*/ 	.word	0x00000001
        /*01e4*/ 	.word	0x00000001


	//----- nvinfo : EIATTR_CRS_STACK_SIZE
	.align		4
.L_58:
        /*01e8*/ 	.byte	0x04, 0x1e
        /*01ea*/ 	.short	(.L_60 - .L_59)
.L_59:
        /*01ec*/ 	.word	0x00000000


	//----- nvinfo : EIATTR_CBANK_PARAM_SIZE
	.align		4
.L_60:
        /*01f0*/ 	.byte	0x03, 0x19
        /*01f2*/ 	.short	0x0050


	//----- nvinfo : EIATTR_PARAM_CBANK
	.align		4
        /*01f4*/ 	.byte	0x04, 0x0a
        /*01f6*/ 	.short	(.L_62 - .L_61)
	.align		4
.L_61:
        /*01f8*/ 	.word	index@(.nv.constant0.matmul_kernel)
        /*01fc*/ 	.short	0x0380
        /*01fe*/ 	.short	0x0050


	//----- nvinfo : EIATTR_SW_WAR
	.align		4
.L_62:
        /*0200*/ 	.byte	0x04, 0x36
        /*0202*/ 	.short	(.L_64 - .L_63)
.L_63:
        /*0204*/ 	.word	0x00000008
.L_64:


//--------------------- .nv.compat                --------------------------
	.section	.nv.compat,"",@"SHT_CUDA_COMPAT_INFO"
	.align	4
        /*0000*/ 	.byte	0x02, 0x02, 0x02, 0x00, 0x02, 0x05, 0x05, 0x00, 0x02, 0x03, 0x00, 0x00, 0x02, 0x06, 0x01, 0x00


//--------------------- .nv.callgraph             --------------------------
	.section	.nv.callgraph,"",@"SHT_CUDA_CALLGRAPH"
	.align	4
	.sectionentsize	8
	.align		4
        /*0000*/ 	.word	0x00000000
	.align		4
        /*0004*/ 	.word	0xffffffff
	.align		4
        /*0008*/ 	.word	0x00000000
	.align		4
        /*000c*/ 	.word	0xfffffffe
	.align		4
        /*0010*/ 	.word	0x00000000
	.align		4
        /*0014*/ 	.word	0xfffffffd
	.align		4
        /*0018*/ 	.word	0x00000000
	.align		4
        /*001c*/ 	.word	0xfffffffc


//--------------------- .text.matmul_kernel       --------------------------
	.section	.text.matmul_kernel,"ax",@progbits
	.align	128
        .global         matmul_kernel
        .type           matmul_kernel,@function
        .size           matmul_kernel,(.L_x_21 - matmul_kernel)
        .other          matmul_kernel,@"STO_CUDA_ENTRY STV_DEFAULT"
matmul_kernel:
.text.matmul_kernel:
[----:B------:R-:W0:Y:S01]  /*0000*/  LDC R1, c[0x0][0x37c] ;  /* 0x0000df00ff017b82 */ /* 0x000e220000000800 */
[----:B------:R-:W1:Y:S01]  /*0010*/  S2R R50, SR_TID.X ;  /* 0x0000000000327919 */ /* 0x000e620000002100 */
[----:B------:R-:W2:Y:S01]  /*0020*/  LDCU.64 UR22, c[0x0][0x358] ;  /* 0x00006b00ff1677ac */ /* 0x000ea20008000a00 */
[----:B-1----:R-:W-:-:S13]  /*0030*/  ISETP.GE.U32.AND P0, PT, R50, 0x20, PT ;  /* 0x000000203200780c */ /* 0x002fda0003f06070 */
[----:B------:R-:W-:Y:S02]  /*0040*/  VOTEU.ANY UP0, P0 ;  /* 0x0000000000ff7886 */ /* 0x000fe40000000100 */
[----:B0-2---:R-:W-:Y:S05]  /*0050*/  BRA.U UP0, `(.L_x_0) ;  /* 0x0000000100b87547 */ /* 0x005fea000b800000 */
[----:B------:R-:W0:Y:S01]  /*0060*/  S2UR UR6, SR_CgaCtaId ;  /* 0x00000000000679c3 */ /* 0x000e220000008800 */
[----:B------:R-:W-:Y:S01]  /*0070*/  NOP ;  /* 0x0000000000007918 */ /* 0x000fe20000000000 */
[----:B------:R-:W-:Y:S02]  /*0080*/  UMOV UR4, 0x40 ;  /* 0x0000004000047882 */ /* 0x000fe40000000000 */
[----:B0-----:R-:W-:-:S09]  /*0090*/  ULEA UR4, UR6, UR4, 0x18 ;  /* 0x0000000406047291 */ /* 0x001fd2000f8ec0ff */
[----:B------:R-:W0:Y:S01]  /*00a0*/  LDS.U8 R0, [UR4] ;  /* 0x00000004ff007984 */ /* 0x000e220008000000 */
[----:B------:R-:W-:Y:S02]  /*00b0*/  UMOV UR4, 0x400 ;  /* 0x0000040000047882 */ /* 0x000fe40000000000 */
[----:B------:R-:W-:Y:S01]  /*00c0*/  ULEA UR4, UR6, UR4, 0x18 ;  /* 0x0000000406047291 */ /* 0x000fe2000f8ec0ff */
[----:B0-----:R-:W-:-:S13]  /*00d0*/  ISETP.NE.AND P0, PT, R0, RZ, PT ;  /* 0x000000ff0000720c */ /* 0x001fda0003f05270 */
[----:B------:R-:W-:Y:S05]  /*00e0*/  @P0 BRA `(.L_x_1) ;  /* 0x00000000007c0947 */ /* 0x000fea0003800000 */
[----:B------:R-:W-:-:S13]  /*00f0*/  ELECT P0, URZ, PT ;  /* 0x0000000000ff782f */ /* 0x000fda0003800000 */
[----:B------:R-:W-:Y:S05]  /*0100*/  @!P0 BRA `(.L_x_2) ;  /* 0x0000000000848947 */ /* 0x000fea0003800000 */
[----:B------:R-:W-:Y:S01]  /*0110*/  UMOV UR5, 0x2 ;  /* 0x0000000200057882 */ /* 0x000fe20000000000 */
[----:B------:R-:W-:Y:S02]  /*0120*/  IMAD.MOV.U32 R4, RZ, RZ, 0x1 ;  /* 0x00000001ff047424 */ /* 0x000fe400078e00ff */
[----:B------:R-:W-:Y:S02]  /*0130*/  IMAD.MOV.U32 R5, RZ, RZ, 0x3 ;  /* 0x00000003ff057424 */ /* 0x000fe400078e00ff */
[----:B------:R-:W-:Y:S04]  /*0140*/  DEPBAR.LE SB0, 0x36 ;  /* 0x00008d800000791a */ /* 0x000fe80000000000 */
[----:B------:R-:W0:Y:S02]  /*0150*/  UTCATOMSWS.FIND_AND_SET.ALIGN UP1, UR5, UR5 ;  /* 0x00000005000575e3 */ /* 0x000e240008020800 */
[----:B0-----:R-:W-:-:S04]  /*0160*/  PLOP3.LUT P0, PT, PT, PT, UP1, 0x80, 0x8 ;  /* 0x000000000008781c */ /* 0x001fc80003f0f018 */
[----:B------:R-:W-:-:S04]  /*0170*/  SEL R0, RZ, 0xffffffff, !P0 ;  /* 0xffffffffff007807 */ /* 0x000fc80004000000 */
[----:B------:R-:W-:Y:S01]  /*0180*/  ISETP.NE.AND P0, PT, R0, RZ, PT ;  /* 0x000000ff0000720c */ /* 0x000fe20003f05270 */
[----:B------:R-:W-:-:S12]  /*0190*/  IMAD.U32 R0, RZ, RZ, UR5 ;  /* 0x00000005ff007e24 */ /* 0x000fd8000f8e00ff */
[----:B------:R-:W-:Y:S05]  /*01a0*/  @P0 BRA `(.L_x_3) ;  /* 0x0000000000240947 */ /* 0x000fea0003800000 */
.L_x_4:
[----:B------:R-:W-:Y:S05]  /*01b0*/  NANOSLEEP 0x64 ;  /* 0x000000640000795d */ /* 0x000fea0003800000 */
[----:B------:R-:W-:-:S05]  /*01c0*/  UMOV UR5, 0x2 ;  /* 0x0000000200057882 */ /* 0x000fca0000000000 */
[----:B------:R-:W-:Y:S04]  /*01d0*/  DEPBAR.LE SB0, 0x36 ;  /* 0x00008d800000791a */ /* 0x000fe80000000000 */
[----:B------:R-:W0:Y:S02]  /*01e0*/  UTCATOMSWS.FIND_AND_SET.ALIGN UP1, UR5, UR5 ;  /* 0x00000005000575e3 */ /* 0x000e240008020800 */
[----:B0-----:R-:W-:-:S04]  /*01f0*/  PLOP3.LUT P0, PT, PT, PT, UP1, 0x80, 0x8 ;  /* 0x000000000008781c */ /* 0x001fc80003f0f018 */
[----:B------:R-:W-:-:S04]  /*0200*/  SEL R0, RZ, 0xffffffff, !P0 ;  /* 0xffffffffff007807 */ /* 0x000fc80004000000 */
[----:B------:R-:W-:Y:S01]  /*0210*/  ISETP.NE.AND P0, PT, R0, RZ, PT ;  /* 0x000000ff0000720c */ /* 0x000fe20003f05270 */
[----:B------:R-:W-:-:S12]  /*0220*/  IMAD.U32 R0, RZ, RZ, UR5 ;  /* 0x00000005ff007e24 */ /* 0x000fd8000f8e00ff */
[----:B------:R-:W-:Y:S05]  /*0230*/  @!P0 BRA `(.L_x_4) ;  /* 0xfffffffc00dc8947 */ /* 0x000fea000383ffff */
.L_x_3:
[C---:B------:R-:W-:Y:S01]  /*0240*/  VIADD R3, R0.reuse, 0x10 ;  /* 0x0000001000037836 */ /* 0x040fe20000000000 */
[----:B------:R-:W-:Y:S01]  /*0250*/  UMOV UR5, 0x50 ;  /* 0x0000005000057882 */ /* 0x000fe20000000000 */
[----:B------:R-:W-:Y:S01]  /*0260*/  SHF.L.U32 R2, R5, R0, RZ ;  /* 0x0000000005027219 */ /* 0x000fe200000006ff */
[----:B------:R-:W-:Y:S01]  /*0270*/  ULEA UR5, UR6, UR5, 0x18 ;  /* 0x0000000506057291 */ /* 0x000fe2000f8ec0ff */
[----:B------:R-:W-:Y:S01]  /*0280*/  IMAD.SHL.U32 R0, R0, 0x20, RZ ;  /* 0x0000002000007824 */ /* 0x000fe200078e00ff */
[----:B------:R-:W-:-:S04]  /*0290*/  SHF.L.U32 R3, R4, R3, RZ ;  /* 0x0000000304037219 */ /* 0x000fc800000006ff */
[----:B------:R-:W-:-:S05]  /*02a0*/  LOP3.LUT R2, R3, R2, RZ, 0xfc, !PT ;  /* 0x0000000203027212 */ /* 0x000fca00078efcff */
[----:B------:R0:W-:Y:S04]  /*02b0*/  ATOMS.OR RZ, [UR5], R2 ;  /* 0x00000002ffff798c */ /* 0x0001e8000b000005 */
[----:B------:R0:W-:Y:S01]  /*02c0*/  STS [UR4], R0 ;  /* 0x00000000ff007988 */ /* 0x0001e20008000804 */
[----:B------:R-:W-:Y:S05]  /*02d0*/  BRA `(.L_x_2) ;  /* 0x0000000000107947 */ /* 0x000fea0003800000 */
.L_x_1:
[----:B------:R-:W-:Y:S01]  /*02e0*/  IMAD.MOV.U32 R0, RZ, RZ, -0x1 ;  /* 0xffffffffff007424 */ /* 0x000fe200078e00ff */
[----:B------:R-:W-:-:S04]  /*02f0*/  MOV R2, 0x320 ;  /* 0x0000032000027802 */ /* 0x000fc80000000f00 */
[----:B------:R0:W-:Y:S03]  /*0300*/  STS [UR4], R0 ;  /* 0x00000000ff007988 */ /* 0x0001e60008000804 */
[----:B0-----:R-:W-:Y:S05]  /*0310*/  CALL.REL.NOINC `($__internal_1_$__cuda_sm10x_tcgen05_guardrail_trap_phase_invalid_during_alloc) ;  /* 0x0000008800487944 */ /* 0x001fea0003c00000 */
.L_x_2:
[----:B------:R-:W-:Y:S05]  /*0320*/  WARPSYNC.ALL ;  /* 0x0000000000007948 */ /* 0x000fea0003800000 */
[----:B------:R-:W-:Y:S01]  /*0330*/  NOP ;  /* 0x0000000000007918 */ /* 0x000fe20000000000 */
.L_x_0:
[----:B------:R-:W1:Y:S01]  /*0340*/  LDC.64 R34, c[0x0][0x398] ;  /* 0x0000e600ff227b82 */ /* 0x000e620000000a00 */
[----:B------:R-:W2:Y:S01]  /*0350*/  S2R R5, SR_CTAID.X ;  /* 0x0000000000057919 */ /* 0x000ea20000002500 */
[----:B------:R-:W-:Y:S01]  /*0360*/  SHF.R.U32.HI R51, RZ, 0x5, R50 ;  /* 0x00000005ff337819 */ /* 0x000fe20000011632 */
[----:B------:R-:W-:Y:S01]  /*0370*/  UMOV UR9, 0x400 ;  /* 0x0000040000097882 */ /* 0x000fe20000000000 */
[----:B------:R-:W3:Y:S04]  /*0380*/  LDCU.128 UR12, c[0x0][0x380] ;  /* 0x00007000ff0c77ac */ /* 0x000ee80008000c00 */
[----:B------:R-:W4:Y:S01]  /*0390*/  S2UR UR4, SR_CgaCtaId ;  /* 0x00000000000479c3 */ /* 0x000f220000008800 */
[----:B------:R-:W-:-:S07]  /*03a0*/  UMOV UR7, 0x1 ;  /* 0x0000000100077882 */ /* 0x000fce0000000000 */
[----:B------:R-:W0:Y:S02]  /*03b0*/  LDC.64 R106, c[0x0][0x3a8] ;  /* 0x0000ea00ff6a7b82 */ /* 0x000e240000000a00 */
[----:B01----:R-:W-:Y:S01]  /*03c0*/  VIADD R0, R35, 0x1f ;  /* 0x0000001f23007836 */ /* 0x003fe20000000000 */
[----:B------:R-:W-:-:S04]  /*03d0*/  IABS R24, R35 ;  /* 0x0000002300187213 */ /* 0x000fc80000000000 */
[----:B------:R-:W-:Y:S01]  /*03e0*/  SHF.R.S32.HI R3, RZ, 0x1f, R0 ;  /* 0x0000001fff037819 */ /* 0x000fe20000011400 */
[----:B----4-:R-:W-:-:S03]  /*03f0*/  ULEA UR9, UR4, UR9, 0x18 ;  /* 0x0000000904097291 */ /* 0x010fc6000f8ec0ff */
[----:B------:R-:W-:Y:S02]  /*0400*/  LEA.HI R3, R3, R0, RZ, 0x5 ;  /* 0x0000000003037211 */ /* 0x000fe400078f28ff */
[----:B--2---:R-:W-:Y:S02]  /*0410*/  IABS R8, R5 ;  /* 0x0000000500087213 */ /* 0x004fe40000000000 */
[----:B------:R-:W-:-:S05]  /*0420*/  SHF.R.S32.HI R3, RZ, 0x5, R3 ;  /* 0x00000005ff037819 */ /* 0x000fca0000011403 */
[----:B------:R-:W-:-:S05]  /*0430*/  IMAD.SHL.U32 R4, R3, 0x8, RZ ;  /* 0x0000000803047824 */ /* 0x000fca00078e00ff */
[-C--:B------:R-:W-:Y:S02]  /*0440*/  IABS R7, R4.reuse ;  /* 0x0000000400077213 */ /* 0x080fe40000000000 */
[----:B------:R-:W-:Y:S02]  /*0450*/  IABS R10, R4 ;  /* 0x00000004000a7213 */ /* 0x000fe40000000000 */
[----:B------:R-:W0:Y:S08]  /*0460*/  I2F.RP R0, R7 ;  /* 0x0000000700007306 */ /* 0x000e300000209400 */
[----:B0-----:R-:W0:Y:S02]  /*0470*/  MUFU.RCP R0, R0 ;  /* 0x0000000000007308 */ /* 0x001e240000001000 */
[----:B0-----:R-:W-:-:S02]  /*0480*/  VIADD R2, R0, 0xffffffe ;  /* 0x0ffffffe00027836 */ /* 0x001fc40000000000 */
[----:B------:R-:W-:-:S04]  /*0490*/  IMAD.MOV R0, RZ, RZ, -R10 ;  /* 0x000000ffff007224 */ /* 0x000fc800078e0a0a */
[----:B------:R0:W1:Y:S02]  /*04a0*/  F2I.FTZ.U32.TRUNC.NTZ R3, R2 ;  /* 0x0000000200037305 */ /* 0x000064000021f000 */
[----:B0-----:R-:W-:Y:S02]  /*04b0*/  IMAD.MOV.U32 R2, RZ, RZ, RZ ;  /* 0x000000ffff027224 */ /* 0x001fe400078e00ff */
[----:B-1----:R-:W-:-:S04]  /*04c0*/  IMAD.MOV R6, RZ, RZ, -R3 ;  /* 0x000000ffff067224 */ /* 0x002fc800078e0a03 */
[----:B------:R-:W-:Y:S02]  /*04d0*/  IMAD R9, R6, R7, RZ ;  /* 0x0000000706097224 */ /* 0x000fe400078e02ff */
[----:B------:R-:W-:Y:S01]  /*04e0*/  IMAD.MOV.U32 R6, RZ, RZ, R8 ;  /* 0x000000ffff067224 */ /* 0x000fe200078e0008 */
[----:B------:R-:W-:Y:S01]  /*04f0*/  IABS R8, R34 ;  /* 0x0000002200087213 */ /* 0x000fe20000000000 */
[----:B------:R-:W-:-:S06]  /*0500*/  IMAD.HI.U32 R3, R3, R9, R2 ;  /* 0x0000000903037227 */ /* 0x000fcc00078e0002 */
[----:B------:R-:W-:-:S04]  /*0510*/  IMAD.HI.U32 R3, R3, R6, RZ ;  /* 0x0000000603037227 */ /* 0x000fc800078e00ff */
[----:B------:R-:W-:Y:S01]  /*0520*/  IMAD R0, R3, R0, R6 ;  /* 0x0000000003007224 */ /* 0x000fe200078e0206 */
[----:B------:R-:W-:Y:S04]  /*0530*/  BAR.SYNC.DEFER_BLOCKING 0x0 ;  /* 0x0000000000007b1d */ /* 0x000fe80000010000 */
[----:B------:R-:W-:-:S13]  /*0540*/  ISETP.GT.U32.AND P1, PT, R7, R0, PT ;  /* 0x000000000700720c */ /* 0x000fda0003f24070 */
[----:B------:R-:W-:Y:S02]  /*0550*/  @!P1 IMAD.IADD R0, R0, 0x1, -R7 ;  /* 0x0000000100009824 */ /* 0x000fe400078e0a07 */
[----:B------:R-:W-:Y:S01]  /*0560*/  @!P1 VIADD R3, R3, 0x1 ;  /* 0x0000000103039836 */ /* 0x000fe20000000000 */
[----:B------:R-:W-:Y:S02]  /*0570*/  ISETP.NE.AND P1, PT, R4, RZ, PT ;  /* 0x000000ff0400720c */ /* 0x000fe40003f25270 */
[----:B------:R-:W-:Y:S02]  /*0580*/  ISETP.GE.U32.AND P0, PT, R0, R7, PT ;  /* 0x000000070000720c */ /* 0x000fe40003f06070 */
[----:B------:R-:W-:-:S04]  /*0590*/  LOP3.LUT R0, R5, R4, RZ, 0x3c, !PT ;  /* 0x0000000405007212 */ /* 0x000fc800078e3cff */
[----:B------:R-:W-:Y:S01]  /*05a0*/  ISETP.GE.AND P2, PT, R0, RZ, PT ;  /* 0x000000ff0000720c */ /* 0x000fe20003f46270 */
[----:B------:R-:W-:-:S06]  /*05b0*/  VIADD R0, R34, 0x7f ;  /* 0x0000007f22007836 */ /* 0x000fcc0000000000 */
[----:B------:R-:W-:-:S04]  /*05c0*/  @P0 VIADD R3, R3, 0x1 ;  /* 0x0000000103030836 */ /* 0x000fc80000000000 */
[----:B------:R-:W-:Y:S01]  /*05d0*/  IMAD.MOV.U32 R2, RZ, RZ, R3 ;  /* 0x000000ffff027224 */ /* 0x000fe200078e0003 */
[----:B------:R-:W-:-:S03]  /*05e0*/  SHF.R.S32.HI R3, RZ, 0x1f, R0 ;  /* 0x0000001fff037819 */ /* 0x000fc60000011400 */
[----:B------:R-:W-:Y:S01]  /*05f0*/  @!P2 IMAD.MOV R2, RZ, RZ, -R2 ;  /* 0x000000ffff02a224 */ /* 0x000fe200078e0a02 */
[----:B------:R-:W-:Y:S02]  /*0600*/  @!P1 LOP3.LUT R2, RZ, R4, RZ, 0x33, !PT ;  /* 0x00000004ff029212 */ /* 0x000fe400078e33ff */
[----:B------:R-:W-:-:S03]  /*0610*/  LEA.HI R3, R3, R0, RZ, 0x7 ;  /* 0x0000000003037211 */ /* 0x000fc600078f38ff */
[----:B------:R-:W-:Y:S02]  /*0620*/  IMAD.SHL.U32 R10, R2, 0x8, RZ ;  /* 0x00000008020a7824 */ /* 0x000fe400078e00ff */
[----:B------:R-:W-:-:S03]  /*0630*/  IMAD.MOV R2, RZ, RZ, -R2 ;  /* 0x000000ffff027224 */ /* 0x000fc600078e0a02 */
[----:B------:R-:W-:Y:S01]  /*0640*/  LEA.HI.SX32 R3, R3, -R10, 0x19 ;  /* 0x8000000a03037211 */ /* 0x000fe200078fcaff */
[----:B------:R-:W-:-:S03]  /*0650*/  IMAD R12, R4, R2, R5 ;  /* 0x00000002040c7224 */ /* 0x000fc600078e0205 */
[----:B------:R-:W-:Y:S02]  /*0660*/  VIMNMX R11, PT, PT, R3, 0x8, PT ;  /* 0x00000008030b7848 */ /* 0x000fe40003fe0100 */
[----:B------:R-:W-:Y:S02]  /*0670*/  IABS R9, R12 ;  /* 0x0000000c00097213 */ /* 0x000fe40000000000 */
[-C--:B------:R-:W-:Y:S02]  /*0680*/  IABS R7, R11.reuse ;  /* 0x0000000b00077213 */ /* 0x080fe40000000000 */
[----:B------:R-:W-:Y:S02]  /*0690*/  IABS R4, R11 ;  /* 0x0000000b00047213 */ /* 0x000fe40000000000 */
[----:B------:R-:W0:Y:S08]  /*06a0*/  I2F.RP R0, R7 ;  /* 0x0000000700007306 */ /* 0x000e300000209400 */
[----:B0-----:R-:W0:Y:S02]  /*06b0*/  MUFU.RCP R0, R0 ;  /* 0x0000000000007308 */ /* 0x001e240000001000 */
[----:B0-----:R-:W-:-:S02]  /*06c0*/  VIADD R3, R0, 0xffffffe ;  /* 0x0ffffffe00037836 */ /* 0x001fc40000000000 */
[----:B------:R-:W-:-:S04]  /*06d0*/  IMAD.MOV R0, RZ, RZ, -R4 ;  /* 0x000000ffff007224 */ /* 0x000fc800078e0a04 */
[----:B------:R-:W0:Y:S02]  /*06e0*/  F2I.FTZ.U32.TRUNC.NTZ R3, R3 ;  /* 0x0000000300037305 */ /* 0x000e24000021f000 */
[----:B0-----:R-:W-:-:S04]  /*06f0*/  IMAD.MOV R6, RZ, RZ, -R3 ;  /* 0x000000ffff067224 */ /* 0x001fc800078e0a03 */
[----:B------:R-:W-:Y:S02]  /*0700*/  IMAD.MOV.U32 R2, RZ, RZ, R6 ;  /* 0x000000ffff027224 */ /* 0x000fe400078e0006 */
[----:B------:R-:W0:Y:S02]  /*0710*/  I2F.RP R6, R24 ;  /* 0x0000001800067306 */ /* 0x000e240000209400 */
[----:B------:R-:W-:Y:S02]  /*0720*/  IMAD R5, R2, R7, RZ ;  /* 0x0000000702057224 */ /* 0x000fe400078e02ff */
[----:B------:R-:W-:-:S04]  /*0730*/  IMAD.MOV.U32 R2, RZ, RZ, RZ ;  /* 0x000000ffff027224 */ /* 0x000fc800078e00ff */
[----:B------:R-:W-:Y:S02]  /*0740*/  IMAD.HI.U32 R2, R3, R5, R2 ;  /* 0x0000000503027227 */ /* 0x000fe400078e0002 */
[----:B------:R-:W1:Y:S04]  /*0750*/  I2F.RP R3, R8 ;  /* 0x0000000800037306 */ /* 0x000e680000209400 */
[----:B------:R-:W-:-:S04]  /*0760*/  IMAD.HI.U32 R2, R2, R9, RZ ;  /* 0x0000000902027227 */ /* 0x000fc800078e00ff */
[----:B------:R-:W-:Y:S01]  /*0770*/  IMAD R0, R2, R0, R9 ;  /* 0x0000000002007224 */ /* 0x000fe200078e0209 */
[----:B0-----:R-:W0:Y:S04]  /*0780*/  MUFU.RCP R6, R6 ;  /* 0x0000000600067308 */ /* 0x001e280000001000 */
[----:B------:R-:W-:-:S04]  /*0790*/  ISETP.GT.U32.AND P1, PT, R7, R0, PT ;  /* 0x000000000700720c */ /* 0x000fc80003f24070 */
[----:B-1----:R-:W1:Y:S09]  /*07a0*/  MUFU.RCP R3, R3 ;  /* 0x0000000300037308 */ /* 0x002e720000001000 */
[----:B------:R-:W-:Y:S02]  /*07b0*/  @!P1 IMAD.IADD R0, R0, 0x1, -R7 ;  /* 0x0000000100009824 */ /* 0x000fe400078e0a07 */
[----:B------:R-:W-:Y:S01]  /*07c0*/  @!P1 VIADD R2, R2, 0x1 ;  /* 0x0000000102029836 */ /* 0x000fe20000000000 */
[----:B------:R-:W-:Y:S01]  /*07d0*/  ISETP.NE.AND P1, PT, R11, RZ, PT ;  /* 0x000000ff0b00720c */ /* 0x000fe20003f25270 */
[----:B0-----:R-:W-:Y:S01]  /*07e0*/  VIADD R5, R6, 0xffffffe ;  /* 0x0ffffffe06057836 */ /* 0x001fe20000000000 */
[----:B------:R-:W-:-:S02]  /*07f0*/  ISETP.GE.U32.AND P0, PT, R0, R7, PT ;  /* 0x000000070000720c */ /* 0x000fc40003f06070 */
[----:B------:R-:W-:Y:S01]  /*0800*/  LOP3.LUT R0, R12, R11, RZ, 0x3c, !PT ;  /* 0x0000000b0c007212 */ /* 0x000fe200078e3cff */
[----:B-1----:R-:W-:Y:S01]  /*0810*/  VIADD R4, R3, 0xffffffe ;  /* 0x0ffffffe03047836 */ /* 0x002fe20000000000 */
[----:B------:R-:W-:Y:S01]  /*0820*/  LOP3.LUT R7, R50, 0x7f, RZ, 0xc0, !PT ;  /* 0x0000007f32077812 */ /* 0x000fe200078ec0ff */
[----:B------:R-:W-:Y:S01]  /*0830*/  F2I.FTZ.U32.TRUNC.NTZ R5, R5 ;  /* 0x0000000500057305 */ /* 0x000fe2000021f000 */
[----:B------:R-:W-:-:S07]  /*0840*/  ISETP.GE.AND P2, PT, R0, RZ, PT ;  /* 0x000000ff0000720c */ /* 0x000fce0003f46270 */
[----:B------:R-:W-:Y:S01]  /*0850*/  @P0 VIADD R2, R2, 0x1 ;  /* 0x0000000102020836 */ /* 0x000fe20000000000 */
[----:B------:R-:W0:Y:S03]  /*0860*/  F2I.FTZ.U32.TRUNC.NTZ R3, R4 ;  /* 0x0000000400037305 */ /* 0x000e26000021f000 */
[----:B------:R-:W-:Y:S02]  /*0870*/  IMAD.MOV.U32 R13, RZ, RZ, R2 ;  /* 0x000000ffff0d7224 */ /* 0x000fe400078e0002 */
[----:B------:R-:W-:Y:S02]  /*0880*/  IMAD.MOV.U32 R2, RZ, RZ, RZ ;  /* 0x000000ffff027224 */ /* 0x000fe400078e00ff */
[----:B------:R-:W-:Y:S01]  /*0890*/  @!P2 IMAD.MOV R13, RZ, RZ, -R13 ;  /* 0x000000ffff0da224 */ /* 0x000fe200078e0a0d */
[----:B------:R-:W-:Y:S02]  /*08a0*/  @!P1 LOP3.LUT R13, RZ, R11, RZ, 0x33, !PT ;  /* 0x0000000bff0d9212 */ /* 0x000fe400078e33ff */
[----:B------:R-:W-:-:S03]  /*08b0*/  ISETP.NE.U32.AND P1, PT, R7, RZ, PT ;  /* 0x000000ff0700720c */ /* 0x000fc60003f25070 */
[----:B------:R-:W-:Y:S02]  /*08c0*/  IMAD.MOV R0, RZ, RZ, -R13 ;  /* 0x000000ffff007224 */ /* 0x000fe400078e0a0d */
[--C-:B0-----:R-:W-:Y:S02]  /*08d0*/  IMAD.MOV R9, RZ, RZ, -R3.reuse ;  /* 0x000000ffff097224 */ /* 0x101fe400078e0a03 */
[----:B------:R-:W-:Y:S02]  /*08e0*/  IMAD R0, R11, R0, R12 ;  /* 0x000000000b007224 */ /* 0x000fe400078e020c */
[----:B------:R-:W-:Y:S02]  /*08f0*/  IMAD R9, R9, R8, RZ ;  /* 0x0000000809097224 */ /* 0x000fe400078e02ff */
[----:B------:R-:W-:Y:S02]  /*0900*/  IMAD.IADD R0, R10, 0x1, R0 ;  /* 0x000000010a007824 */ /* 0x000fe400078e0200 */
[----:B------:R-:W-:Y:S01]  /*0910*/  IMAD.HI.U32 R2, R3, R9, R2 ;  /* 0x0000000903027227 */ /* 0x000fe200078e0002 */
[----:B------:R-:W-:-:S03]  /*0920*/  SHF.R.U32.HI R9, RZ, 0x6, R50 ;  /* 0x00000006ff097819 */ /* 0x000fc60000011632 */
[----:B------:R-:W-:Y:S01]  /*0930*/  IMAD R0, R0, 0x80, R7 ;  /* 0x0000008000007824 */ /* 0x000fe200078e0207 */
[----:B------:R-:W-:Y:S01]  /*0940*/  SGXT.U32 R9, R9, 0x1 ;  /* 0x000000010909781a */ /* 0x000fe20000000000 */
[----:B------:R-:W-:Y:S02]  /*0950*/  IMAD.SHL.U32 R3, R51, 0x200000, RZ ;  /* 0x0020000033037824 */ /* 0x000fe400078e00ff */
[----:B------:R-:W-:Y:S01]  /*0960*/  IMAD.MOV R10, RZ, RZ, -R5 ;  /* 0x000000ffff0a7224 */ /* 0x000fe200078e0a05 */
[----:B------:R-:W-:Y:S02]  /*0970*/  IABS R11, R0 ;  /* 0x00000000000b7213 */ /* 0x000fe40000000000 */
[----:B------:R-:W-:Y:S02]  /*0980*/  LOP3.LUT R4, R3, 0x600000, RZ, 0xc0, !PT ;  /* 0x0060000003047812 */ /* 0x000fe400078ec0ff */
[----:B------:R-:W-:Y:S01]  /*0990*/  ISETP.GE.AND P3, PT, R0, RZ, PT ;  /* 0x000000ff0000720c */ /* 0x000fe20003f66270 */
[----:B------:R-:W-:Y:S01]  /*09a0*/  IMAD.HI.U32 R2, R2, R11, RZ ;  /* 0x0000000b02027227 */ /* 0x000fe200078e00ff */
[----:B------:R-:W-:-:S03]  /*09b0*/  R2UR UR10, R4 ;  /* 0x00000000040a72ca */ /* 0x000fc600000e0000 */
[----:B------:R-:W-:Y:S02]  /*09c0*/  IMAD.MOV R6, RZ, RZ, -R2 ;  /* 0x000000ffff067224 */ /* 0x000fe400078e0a02 */
[----:B------:R-:W-:Y:S02]  /*09d0*/  IMAD.SHL.U32 R2, R13, 0x20, RZ ;  /* 0x000000200d027824 */ /* 0x000fe400078e00ff */
[----:B------:R-:W-:Y:S02]  /*09e0*/  IMAD.MOV.U32 R13, RZ, RZ, R10 ;  /* 0x000000ffff0d7224 */ /* 0x000fe400078e000a */
[----:B------:R-:W-:Y:S01]  /*09f0*/  IMAD R3, R8, R6, R11 ;  /* 0x0000000608037224 */ /* 0x000fe200078e020b */
[----:B------:R-:W-:Y:S01]  /*0a00*/  LOP3.LUT R9, R2, R9, RZ, 0xfc, !PT ;  /* 0x0000000902097212 */ /* 0x000fe200078efcff */
[----:B------:R-:W-:Y:S02]  /*0a10*/  IMAD R7, R13, R24, RZ ;  /* 0x000000180d077224 */ /* 0x000fe400078e02ff */
[----:B------:R-:W-:Y:S01]  /*0a20*/  IMAD.MOV.U32 R4, RZ, RZ, RZ ;  /* 0x000000ffff047224 */ /* 0x000fe200078e00ff */
[----:B------:R-:W-:-:S02]  /*0a30*/  IABS R6, R9 ;  /* 0x0000000900067213 */ /* 0x000fc40000000000 */
[----:B------:R-:W-:Y:S01]  /*0a40*/  ISETP.GT.U32.AND P0, PT, R8, R3, PT ;  /* 0x000000030800720c */ /* 0x000fe20003f04070 */
[----:B------:R-:W-:Y:S01]  /*0a50*/  IMAD.HI.U32 R4, R5, R7, R4 ;  /* 0x0000000705047227 */ /* 0x000fe200078e0004 */
[C---:B------:R-:W-:Y:S02]  /*0a60*/  LOP3.LUT R10, R9.reuse, 0x1e, RZ, 0xfc, !PT ;  /* 0x0000001e090a7812 */ /* 0x040fe400078efcff */
[C---:B------:R-:W-:Y:S01]  /*0a70*/  LOP3.LUT R18, R9.reuse, 0x6, RZ, 0xfc, !PT ;  /* 0x0000000609127812 */ /* 0x040fe200078efcff */
[----:B------:R-:W-:Y:S01]  /*0a80*/  IMAD.MOV.U32 R7, RZ, RZ, R6 ;  /* 0x000000ffff077224 */ /* 0x000fe200078e0006 */
[----:B------:R-:W-:Y:S02]  /*0a90*/  IABS R15, R10 ;  /* 0x0000000a000f7213 */ /* 0x000fe40000000000 */
[----:B------:R-:W-:Y:S01]  /*0aa0*/  ISETP.GE.AND P2, PT, R10, RZ, PT ;  /* 0x000000ff0a00720c */ /* 0x000fe20003f46270 */
[----:B------:R-:W-:Y:S01]  /*0ab0*/  IMAD.HI.U32 R5, R4, R7, RZ ;  /* 0x0000000704057227 */ /* 0x000fe200078e00ff */
[----:B------:R-:W-:-:S02]  /*0ac0*/  LOP3.LUT R10, R9, 0x2, RZ, 0xfc, !PT ;  /* 0x00000002090a7812 */ /* 0x000fc400078efcff */
[----:B------:R-:W-:Y:S01]  /*0ad0*/  LOP3.LUT R16, R9, 0x4, RZ, 0xfc, !PT ;  /* 0x0000000409107812 */ /* 0x000fe200078efcff */
[----:B------:R-:W-:Y:S01]  /*0ae0*/  IMAD.MOV R5, RZ, RZ, -R5 ;  /* 0x000000ffff057224 */ /* 0x000fe200078e0a05 */
[----:B------:R-:W-:Y:S01]  /*0af0*/  IABS R11, R10 ;  /* 0x0000000a000b7213 */ /* 0x000fe20000000000 */
[----:B------:R-:W-:Y:S01]  /*0b00*/  @!P0 IMAD.IADD R3, R3, 0x1, -R8 ;  /* 0x0000000103038824 */ /* 0x000fe200078e0a08 */
[----:B------:R-:W-:Y:S01]  /*0b10*/  IABS R13, R16 ;  /* 0x00000010000d7213 */ /* 0x000fe20000000000 */
[----:B------:R-:W-:Y:S01]  /*0b20*/  IMAD R5, R24, R5, R7 ;  /* 0x0000000518057224 */ /* 0x000fe200078e0207 */
[----:B------:R-:W-:Y:S01]  /*0b30*/  IABS R7, R18 ;  /* 0x0000001200077213 */ /* 0x000fe20000000000 */
[----:B------:R-:W-:Y:S01]  /*0b40*/  IMAD.HI.U32 R6, R4, R15, RZ ;  /* 0x0000000f04067227 */ /* 0x000fe200078e00ff */
[----:B------:R-:W-:Y:S02]  /*0b50*/  ISETP.GT.U32.AND P0, PT, R8, R3, PT ;  /* 0x000000030800720c */ /* 0x000fe40003f04070 */
[----:B------:R-:W-:Y:S01]  /*0b60*/  ISETP.GT.U32.AND P5, PT, R24, R5, PT ;  /* 0x000000051800720c */ /* 0x000fe20003fa4070 */
[----:B------:R-:W-:Y:S01]  /*0b70*/  IMAD.MOV R6, RZ, RZ, -R6 ;  /* 0x000000ffff067224 */ /* 0x000fe200078e0a06 */
[----:B------:R-:W-:-:S02]  /*0b80*/  LOP3.LUT R20, R9, 0x8, RZ, 0xfc, !PT ;  /* 0x0000000809147812 */ /* 0x000fc400078efcff */
[C---:B------:R-:W-:Y:S01]  /*0b90*/  LOP3.LUT R21, R9.reuse, 0xa, RZ, 0xfc, !PT ;  /* 0x0000000a09157812 */ /* 0x040fe200078efcff */
[----:B------:R-:W-:Y:S01]  /*0ba0*/  IMAD R14, R24, R6, R15 ;  /* 0x00000006180e7224 */ /* 0x000fe200078e020f */
[----:B------:R-:W-:Y:S01]  /*0bb0*/  ISETP.GE.AND P4, PT, R10, RZ, PT ;  /* 0x000000ff0a00720c */ /* 0x000fe20003f86270 */
[----:B------:R-:W-:Y:S01]  /*0bc0*/  IMAD.HI.U32 R6, R4, R11, RZ ;  /* 0x0000000b04067227 */ /* 0x000fe200078e00ff */
[C---:B------:R-:W-:Y:S02]  /*0bd0*/  LOP3.LUT R29, R9.reuse, 0xc, RZ, 0xfc, !PT ;  /* 0x0000000c091d7812 */ /* 0x040fe400078efcff */
[----:B------:R-:W-:Y:S01]  /*0be0*/  LOP3.LUT R30, R9, 0xe, RZ, 0xfc, !PT ;  /* 0x0000000e091e7812 */ /* 0x000fe200078efcff */
[----:B------:R-:W-:Y:S01]  /*0bf0*/  @!P0 IMAD.IADD R3, R3, 0x1, -R8 ;  /* 0x0000000103038824 */ /* 0x000fe200078e0a08 */
[----:B------:R-:W-:Y:S01]  /*0c00*/  ISETP.NE.AND P0, PT, R34, RZ, PT ;  /* 0x000000ff2200720c */ /* 0x000fe20003f05270 */
[----:B------:R-:W-:Y:S01]  /*0c10*/  @!P5 IMAD.IADD R5, R5, 0x1, -R24 ;  /* 0x000000010505d824 */ /* 0x000fe200078e0a18 */
[C---:B------:R-:W-:Y:S01]  /*0c20*/  LOP3.LUT R31, R9.reuse, 0x10, RZ, 0xfc, !PT ;  /* 0x00000010091f7812 */ /* 0x040fe200078efcff */
[----:B------:R-:W-:Y:S01]  /*0c30*/  IMAD.MOV.U32 R40, RZ, RZ, R3 ;  /* 0x000000ffff287224 */ /* 0x000fe200078e0003 */
[----:B------:R-:W-:Y:S01]  /*0c40*/  LOP3.LUT R32, R9, 0x12, RZ, 0xfc, !PT ;  /* 0x0000001209207812 */ /* 0x000fe200078efcff */
[----:B------:R-:W-:Y:S01]  /*0c50*/  IMAD.MOV.U32 R15, RZ, RZ, R7 ;  /* 0x000000ffff0f7224 */ /* 0x000fe200078e0007 */
[----:B------:R-:W-:Y:S01]  /*0c60*/  ISETP.GT.U32.AND P5, PT, R24, R5, PT ;  /* 0x000000051800720c */ /* 0x000fe20003fa4070 */
[----:B------:R-:W-:Y:S01]  /*0c70*/  IMAD.MOV R6, RZ, RZ, -R6 ;  /* 0x000000ffff067224 */ /* 0x000fe200078e0a06 */
[----:B------:R-:W-:Y:S01]  /*0c80*/  IABS R17, R31 ;  /* 0x0000001f00117213 */ /* 0x000fe20000000000 */
[----:B------:R-:W-:Y:S01]  /*0c90*/  IMAD.HI.U32 R7, R4, R13, RZ ;  /* 0x0000000d04077227 */ /* 0x000fe200078e00ff */
[----:B------:R-:W-:-:S02]  /*0ca0*/  IABS R19, R32 ;  /* 0x0000002000137213 */ /* 0x000fc40000000000 */
[C---:B------:R-:W-:Y:S01]  /*0cb0*/  LOP3.LUT R33, R9.reuse, 0x16, RZ, 0xfc, !PT ;  /* 0x0000001609217812 */ /* 0x040fe200078efcff */
[----:B------:R-:W-:Y:S01]  /*0cc0*/  @!P3 IMAD.MOV R40, RZ, RZ, -R40 ;  /* 0x000000ffff28b224 */ /* 0x000fe200078e0a28 */
[C---:B------:R-:W-:Y:S01]  /*0cd0*/  ISETP.GT.U32.AND P3, PT, R24.reuse, R14, PT ;  /* 0x0000000e1800720c */ /* 0x040fe20003f64070 */
[----:B------:R-:W-:Y:S01]  /*0ce0*/  IMAD R3, R24, R6, R11 ;  /* 0x0000000618037224 */ /* 0x000fe200078e020b */
[----:B------:R-:W-:Y:S01]  /*0cf0*/  IABS R11, R20 ;  /* 0x00000014000b7213 */ /* 0x000fe20000000000 */
[----:B------:R-:W-:Y:S01]  /*0d00*/  IMAD.HI.U32 R8, R4, R15, RZ ;  /* 0x0000000f04087227 */ /* 0x000fe200078e00ff */
[----:B------:R-:W-:Y:S02]  /*0d10*/  @!P0 LOP3.LUT R40, RZ, R34, RZ, 0x33, !PT ;  /* 0x00000022ff288212 */ /* 0x000fe400078e33ff */
[C---:B------:R-:W-:Y:S01]  /*0d20*/  ISETP.GT.U32.AND P0, PT, R24.reuse, R3, PT ;  /* 0x000000031800720c */ /* 0x040fe20003f04070 */
[----:B------:R-:W-:Y:S01]  /*0d30*/  IMAD.MOV R7, RZ, RZ, -R7 ;  /* 0x000000ffff077224 */ /* 0x000fe200078e0a07 */
[C---:B------:R-:W-:Y:S01]  /*0d40*/  LOP3.LUT R36, R9.reuse, 0x1a, RZ, 0xfc, !PT ;  /* 0x0000001a09247812 */ /* 0x040fe200078efcff */
[----:B------:R-:W-:Y:S01]  /*0d50*/  IMAD.MOV R8, RZ, RZ, -R8 ;  /* 0x000000ffff087224 */ /* 0x000fe200078e0a08 */
[----:B------:R-:W-:Y:S01]  /*0d60*/  LOP3.LUT R34, R9, 0x18, RZ, 0xfc, !PT ;  /* 0x0000001809227812 */ /* 0x000fe200078efcff */
[----:B------:R-:W-:Y:S01]  /*0d70*/  IMAD R7, R24, R7, R13 ;  /* 0x0000000718077224 */ /* 0x000fe200078e020d */
[----:B------:R-:W-:Y:S01]  /*0d80*/  IABS R13, R21 ;  /* 0x00000015000d7213 */ /* 0x000fe20000000000 */
[----:B------:R-:W-:Y:S01]  /*0d90*/  IMAD.HI.U32 R6, R4, R11, RZ ;  /* 0x0000000b04067227 */ /* 0x000fe200078e00ff */
[----:B------:R-:W-:-:S02]  /*0da0*/  IABS R23, R33 ;  /* 0x0000002100177213 */ /* 0x000fc40000000000 */
[----:B------:R-:W-:Y:S01]  /*0db0*/  IABS R27, R36 ;  /* 0x00000024001b7213 */ /* 0x000fe20000000000 */
[C---:B------:R-:W-:Y:S01]  /*0dc0*/  IMAD R10, R24.reuse, R8, R15 ;  /* 0x00000008180a7224 */ /* 0x040fe200078e020f */
[----:B------:R-:W-:Y:S01]  /*0dd0*/  IABS R15, R29 ;  /* 0x0000001d000f7213 */ /* 0x000fe20000000000 */
[----:B------:R-:W-:Y:S01]  /*0de0*/  @!P5 IMAD.IADD R5, R5, 0x1, -R24 ;  /* 0x000000010505d824 */ /* 0x000fe200078e0a18 */
[----:B------:R-:W-:Y:S01]  /*0df0*/  ISETP.GT.U32.AND P5, PT, R24, R7, PT ;  /* 0x000000071800720c */ /* 0x000fe20003fa4070 */
[----:B------:R-:W-:Y:S01]  /*0e00*/  IMAD.MOV R8, RZ, RZ, -R6 ;  /* 0x000000ffff087224 */ /* 0x000fe200078e0a06 */
[----:B------:R-:W-:Y:S01]  /*0e10*/  IABS R25, R34 ;  /* 0x0000002200197213 */ /* 0x000fe20000000000 */
[----:B------:R-:W-:Y:S01]  /*0e20*/  IMAD.HI.U32 R6, R4, R13, RZ ;  /* 0x0000000d04067227 */ /* 0x000fe200078e00ff */
[----:B------:R-:W-:-:S03]  /*0e30*/  LOP3.LUT R28, R9, 0x1c, RZ, 0xfc, !PT ;  /* 0x0000001c091c7812 */ /* 0x000fc600078efcff */
[----:B------:R-:W-:Y:S01]  /*0e40*/  @!P3 IMAD.IADD R14, R14, 0x1, -R24 ;  /* 0x000000010e0eb824 */ /* 0x000fe200078e0a18 */
[----:B------:R-:W-:Y:S01]  /*0e50*/  ISETP.GE.AND P3, PT, R9, RZ, PT ;  /* 0x000000ff0900720c */ /* 0x000fe20003f66270 */
[----:B------:R-:W-:Y:S02]  /*0e60*/  IMAD.MOV R6, RZ, RZ, -R6 ;  /* 0x000000ffff067224 */ /* 0x000fe400078e0a06 */
[C---:B------:R-:W-:Y:S01]  /*0e70*/  IMAD R11, R24.reuse, R8, R11 ;  /* 0x00000008180b7224 */ /* 0x040fe200078e020b */
[C---:B------:R-:W-:Y:S01]  /*0e80*/  ISETP.GT.U32.AND P6, PT, R24.reuse, R14, PT ;  /* 0x0000000e1800720c */ /* 0x040fe20003fc4070 */
[----:B------:R-:W-:Y:S02]  /*0e90*/  IMAD.MOV.U32 R8, RZ, RZ, R5 ;  /* 0x000000ffff087224 */ /* 0x000fe400078e0005 */
[----:B------:R-:W-:Y:S02]  /*0ea0*/  @!P0 IMAD.IADD R3, R3, 0x1, -R24 ;  /* 0x0000000103038824 */ /* 0x000fe400078e0a18 */
[----:B------:R-:W-:-:S02]  /*0eb0*/  IMAD R5, R24, R6, R13 ;  /* 0x0000000618057224 */ /* 0x000fc400078e020d */
[----:B------:R-:W-:Y:S01]  /*0ec0*/  @!P5 IMAD.IADD R7, R7, 0x1, -R24 ;  /* 0x000000010707d824 */ /* 0x000fe200078e0a18 */
[----:B------:R-:W-:Y:S01]  /*0ed0*/  ISETP.GT.U32.AND P0, PT, R24, R3, PT ;  /* 0x000000031800720c */ /* 0x000fe20003f04070 */
[----:B------:R-:W-:Y:S01]  /*0ee0*/  IMAD.HI.U32 R12, R4, R15, RZ ;  /* 0x0000000f040c7227 */ /* 0x000fe200078e00ff */
[----:B------:R-:W-:-:S03]  /*0ef0*/  ISETP.GT.U32.AND P5, PT, R24, R5, PT ;  /* 0x000000051800720c */ /* 0x000fc60003fa4070 */
[----:B------:R-:W-:Y:S01]  /*0f00*/  @!P6 IMAD.IADD R14, R14, 0x1, -R24 ;  /* 0x000000010e0ee824 */ /* 0x000fe200078e0a18 */
[C---:B------:R-:W-:Y:S01]  /*0f10*/  ISETP.GT.U32.AND P6, PT, R24.reuse, R10, PT ;  /* 0x0000000a1800720c */ /* 0x040fe20003fc4070 */
[----:B------:R-:W-:Y:S02]  /*0f20*/  IMAD.MOV R12, RZ, RZ, -R12 ;  /* 0x000000ffff0c7224 */ /* 0x000fe400078e0a0c */
[----:B------:R-:W-:Y:S02]  /*0f30*/  IMAD.MOV.U32 R26, RZ, RZ, R14 ;  /* 0x000000ffff1a7224 */ /* 0x000fe400078e000e */
[C---:B------:R-:W-:Y:S01]  /*0f40*/  IMAD R13, R24.reuse, R12, R15 ;  /* 0x0000000c180d7224 */ /* 0x040fe200078e020f */
[----:B------:R-:W-:Y:S01]  /*0f50*/  IABS R15, R30 ;  /* 0x0000001e000f7213 */ /* 0x000fe20000000000 */
[--C-:B------:R-:W-:Y:S01]  /*0f60*/  @!P0 IMAD.IADD R3, R3, 0x1, -R24.reuse ;  /* 0x0000000103038824 */ /* 0x100fe200078e0a18 */
[----:B------:R-:W-:Y:S01]  /*0f70*/  ISETP.GT.U32.AND P0, PT, R24, R11, PT ;  /* 0x0000000b1800720c */ /* 0x000fe20003f04070 */
[----:B------:R-:W-:-:S02]  /*0f80*/  @!P5 IMAD.IADD R5, R5, 0x1, -R24 ;  /* 0x000000010505d824 */ /* 0x000fc400078e0a18 */
[----:B------:R-:W-:-:S03]  /*0f90*/  IMAD.HI.U32 R6, R4, R15, RZ ;  /* 0x0000000f04067227 */ /* 0x000fc600078e00ff */
[----:B------:R-:W-:Y:S01]  /*0fa0*/  ISETP.GT.U32.AND P5, PT, R24, R5, PT ;  /* 0x000000051800720c */ /* 0x000fe20003fa4070 */
[----:B------:R-:W-:Y:S01]  /*0fb0*/  @!P6 IMAD.IADD R10, R10, 0x1, -R24 ;  /* 0x000000010a0ae824 */ /* 0x000fe200078e0a18 */
[----:B------:R-:W-:Y:S01]  /*0fc0*/  ISETP.GT.U32.AND P6, PT, R24, R7, PT ;  /* 0x000000071800720c */ /* 0x000fe20003fc4070 */
[----:B------:R-:W-:Y:S02]  /*0fd0*/  IMAD.MOV R14, RZ, RZ, -R6 ;  /* 0x000000ffff0e7224 */ /* 0x000fe400078e0a06 */
[----:B------:R-:W-:-:S04]  /*0fe0*/  IMAD.HI.U32 R6, R4, R17, RZ ;  /* 0x0000001104067227 */ /* 0x000fc800078e00ff */
[--C-:B------:R-:W-:Y:S02]  /*0ff0*/  @!P0 IMAD.IADD R11, R11, 0x1, -R24.reuse ;  /* 0x000000010b0b8824 */ /* 0x100fe400078e0a18 */
[C---:B------:R-:W-:Y:S02]  /*1000*/  IMAD R15, R24.reuse, R14, R15 ;  /* 0x0000000e180f7224 */ /* 0x040fe400078e020f */
[--C-:B------:R-:W-:Y:S01]  /*1010*/  @!P5 IMAD.IADD R5, R5, 0x1, -R24.reuse ;  /* 0x000000010505d824 */ /* 0x100fe200078e0a18 */
[C---:B------:R-:W-:Y:S01]  /*1020*/  ISETP.GT.U32.AND P0, PT, R24.reuse, R11, PT ;  /* 0x0000000b1800720c */ /* 0x040fe20003f04070 */
[----:B------:R-:W-:Y:S01]  /*1030*/  @!P6 IMAD.IADD R7, R7, 0x1, -R24 ;  /* 0x000000010707e824 */ /* 0x000fe200078e0a18 */
[C---:B------:R-:W-:Y:S01]  /*1040*/  ISETP.GT.U32.AND P5, PT, R24.reuse, R15, PT ;  /* 0x0000000f1800720c */ /* 0x040fe20003fa4070 */
[----:B------:R-:W-:Y:S01]  /*1050*/  IMAD.MOV R6, RZ, RZ, -R6 ;  /* 0x000000ffff067224 */ /* 0x000fe200078e0a06 */
[----:B------:R-:W-:Y:S01]  /*1060*/  ISETP.GT.U32.AND P6, PT, R24, R13, PT ;  /* 0x0000000d1800720c */ /* 0x000fe20003fc4070 */
[----:B------:R-:W-:-:S04]  /*1070*/  IMAD.HI.U32 R12, R4, R19, RZ ;  /* 0x00000013040c7227 */ /* 0x000fc800078e00ff */
[----:B------:R-:W-:Y:S02]  /*1080*/  IMAD R17, R24, R6, R17 ;  /* 0x0000000618117224 */ /* 0x000fe400078e0211 */
[----:B------:R-:W-:Y:S02]  /*1090*/  IMAD.MOV R12, RZ, RZ, -R12 ;  /* 0x000000ffff0c7224 */ /* 0x000fe400078e0a0c */
[--C-:B------:R-:W-:Y:S01]  /*10a0*/  @!P0 IMAD.IADD R11, R11, 0x1, -R24.reuse ;  /* 0x000000010b0b8824 */ /* 0x100fe200078e0a18 */
[----:B------:R-:W-:Y:S01]  /*10b0*/  ISETP.GE.AND P0, PT, R20, RZ, PT ;  /* 0x000000ff1400720c */ /* 0x000fe20003f06270 */
[--C-:B------:R-:W-:Y:S01]  /*10c0*/  @!P5 IMAD.IADD R15, R15, 0x1, -R24.reuse ;  /* 0x000000010f0fd824 */ /* 0x100fe200078e0a18 */
[C---:B------:R-:W-:Y:S01]  /*10d0*/  ISETP.GT.U32.AND P5, PT, R24.reuse, R17, PT ;  /* 0x000000111800720c */ /* 0x040fe20003fa4070 */
[----:B------:R-:W-:Y:S01]  /*10e0*/  @!P6 IMAD.IADD R13, R13, 0x1, -R24 ;  /* 0x000000010d0de824 */ /* 0x000fe200078e0a18 */
[----:B------:R-:W-:Y:S01]  /*10f0*/  LOP3.LUT R20, R9, 0x14, RZ, 0xfc, !PT ;  /* 0x0000001409147812 */ /* 0x000fe200078efcff */
[----:B------:R-:W-:Y:S01]  /*1100*/  @!P2 IMAD.MOV R26, RZ, RZ, -R26 ;  /* 0x000000ffff1aa224 */ /* 0x000fe200078e0a1a */
[----:B------:R-:W-:Y:S01]  /*1110*/  ISETP.GE.AND P6, PT, R21, RZ, PT ;  /* 0x000000ff1500720c */ /* 0x000fe20003fc6270 */
[C---:B------:R-:W-:Y:S01]  /*1120*/  IMAD R19, R24.reuse, R12, R19 ;  /* 0x0000000c18137224 */ /* 0x040fe200078e0213 */
[----:B------:R-:W-:Y:S01]  /*1130*/  IABS R21, R20 ;  /* 0x0000001400157213 */ /* 0x000fe20000000000 */
[----:B------:R-:W-:Y:S01]  /*1140*/  @!P3 IMAD.MOV R8, RZ, RZ, -R8 ;  /* 0x000000ffff08b224 */ /* 0x000fe200078e0a08 */
[----:B------:R-:W-:Y:S01]  /*1150*/  ISETP.GT.U32.AND P2, PT, R24, R10, PT ;  /* 0x0000000a1800720c */ /* 0x000fe20003f44070 */
[----:B------:R-:W-:Y:S01]  /*1160*/  IMAD.HI.U32 R12, R4, R23, RZ ;  /* 0x00000017040c7227 */ /* 0x000fe200078e00ff */
[----:B------:R-:W-:-:S03]  /*1170*/  ISETP.GE.AND P3, PT, R16, RZ, PT ;  /* 0x000000ff1000720c */ /* 0x000fc60003f66270 */
[----:B------:R-:W-:-:S04]  /*1180*/  IMAD.HI.U32 R6, R4, R21, RZ ;  /* 0x0000001504067227 */ /* 0x000fc800078e00ff */
[----:B------:R-:W-:Y:S01]  /*1190*/  @!P5 IMAD.IADD R17, R17, 0x1, -R24 ;  /* 0x000000011111d824 */ /* 0x000fe200078e0a18 */
[----:B------:R-:W-:Y:S01]  /*11a0*/  ISETP.GT.U32.AND P5, PT, R24, R19, PT ;  /* 0x000000131800720c */ /* 0x000fe20003fa4070 */
[----:B------:R-:W-:-:S04]  /*11b0*/  IMAD.HI.U32 R16, R4, R27, RZ ;  /* 0x0000001b04107227 */ /* 0x000fc800078e00ff */
[----:B------:R-:W-:Y:S02]  /*11c0*/  IMAD.MOV R6, RZ, RZ, -R6 ;  /* 0x000000ffff067224 */ /* 0x000fe400078e0a06 */
[----:B------:R-:W-:-:S04]  /*11d0*/  IMAD.HI.U32 R14, R4, R25, RZ ;  /* 0x00000019040e7227 */ /* 0x000fc800078e00ff */
[----:B------:R-:W-:Y:S02]  /*11e0*/  IMAD.MOV R12, RZ, RZ, -R12 ;  /* 0x000000ffff0c7224 */ /* 0x000fe400078e0a0c */
[----:B------:R-:W-:Y:S02]  /*11f0*/  IMAD.MOV R16, RZ, RZ, -R16 ;  /* 0x000000ffff107224 */ /* 0x000fe400078e0a10 */
[C---:B------:R-:W-:Y:S02]  /*1200*/  IMAD R9, R24.reuse, R6, R21 ;  /* 0x0000000618097224 */ /* 0x040fe400078e0215 */
[----:B------:R-:W-:Y:S02]  /*1210*/  IMAD.MOV R14, RZ, RZ, -R14 ;  /* 0x000000ffff0e7224 */ /* 0x000fe400078e0a0e */
[----:B------:R-:W-:Y:S02]  /*1220*/  IMAD.MOV.U32 R6, RZ, RZ, R3 ;  /* 0x000000ffff067224 */ /* 0x000fe400078e0003 */
[----:B------:R-:W-:-:S02]  /*1230*/  IMAD R21, R24, R12, R23 ;  /* 0x0000000c18157224 */ /* 0x000fc400078e0217 */
[----:B------:R-:W-:Y:S02]  /*1240*/  IMAD R23, R24, R16, R27 ;  /* 0x0000001018177224 */ /* 0x000fe400078e021b */
[----:B------:R-:W-:Y:S01]  /*1250*/  @!P2 IMAD.IADD R10, R10, 0x1, -R24 ;  /* 0x000000010a0aa824 */ /* 0x000fe200078e0a18 */
[----:B------:R-:W-:Y:S01]  /*1260*/  ISETP.GE.AND P2, PT, R18, RZ, PT ;  /* 0x000000ff1200720c */ /* 0x000fe20003f46270 */
[C---:B------:R-:W-:Y:S01]  /*1270*/  IMAD R22, R24.reuse, R14, R25 ;  /* 0x0000000e18167224 */ /* 0x040fe200078e0219 */
[----:B------:R-:W-:Y:S01]  /*1280*/  IABS R25, R28 ;  /* 0x0000001c00197213 */ /* 0x000fe20000000000 */
[----:B------:R-:W-:Y:S01]  /*1290*/  @!P4 IMAD.MOV R6, RZ, RZ, -R6 ;  /* 0x000000ffff06c224 */ /* 0x000fe200078e0a06 */
[C---:B------:R-:W-:Y:S01]  /*12a0*/  ISETP.GT.U32.AND P4, PT, R24.reuse, R17, PT ;  /* 0x000000111800720c */ /* 0x040fe20003f84070 */
[----:B------:R-:W-:Y:S01]  /*12b0*/  IMAD.MOV.U32 R16, RZ, RZ, R5 ;  /* 0x000000ffff107224 */ /* 0x000fe200078e0005 */
[----:B------:R-:W0:Y:S01]  /*12c0*/  LDS R27, [UR9] ;  /* 0x00000009ff1b7984 */ /* 0x000e220008000800 */
[----:B------:R-:W-:Y:S01]  /*12d0*/  @!P5 IMAD.IADD R19, R19, 0x1, -R24 ;  /* 0x000000011313d824 */ /* 0x000fe200078e0a18 */
[C---:B------:R-:W-:Y:S01]  /*12e0*/  ISETP.GT.U32.AND P5, PT, R24.reuse, R13, PT ;  /* 0x0000000d1800720c */ /* 0x040fe20003fa4070 */
[----:B------:R-:W-:Y:S01]  /*12f0*/  @!P3 IMAD.MOV R7, RZ, RZ, -R7 ;  /* 0x000000ffff07b224 */ /* 0x000fe200078e0a07 */
[----:B------:R-:W-:Y:S01]  /*1300*/  ISETP.GT.U32.AND P3, PT, R24, R15, PT ;  /* 0x0000000f1800720c */ /* 0x000fe20003f64070 */
[----:B------:R-:W-:-:S02]  /*1310*/  IMAD.MOV.U32 R14, RZ, RZ, R11 ;  /* 0x000000ffff0e7224 */ /* 0x000fc400078e000b */
[----:B------:R-:W-:Y:S01]  /*1320*/  @!P6 IMAD.MOV R16, RZ, RZ, -R16 ;  /* 0x000000ffff10e224 */ /* 0x000fe200078e0a10 */
[----:B------:R-:W-:Y:S01]  /*1330*/  ISETP.GT.U32.AND P6, PT, R24, R21, PT ;  /* 0x000000151800720c */ /* 0x000fe20003fc4070 */
[----:B------:R-:W-:-:S04]  /*1340*/  IMAD.HI.U32 R4, R4, R25, RZ ;  /* 0x0000001904047227 */ /* 0x000fc800078e00ff */
[----:B------:R-:W-:Y:S01]  /*1350*/  @!P0 IMAD.MOV R14, RZ, RZ, -R14 ;  /* 0x000000ffff0e8224 */ /* 0x000fe200078e0a0e */
[C---:B------:R-:W-:Y:S01]  /*1360*/  ISETP.GT.U32.AND P0, PT, R24.reuse, R9, PT ;  /* 0x000000091800720c */ /* 0x040fe20003f04070 */
[----:B------:R-:W-:Y:S02]  /*1370*/  IMAD.MOV.U32 R12, RZ, RZ, R10 ;  /* 0x000000ffff0c7224 */ /* 0x000fe400078e000a */
[----:B------:R-:W-:Y:S02]  /*1380*/  IMAD.MOV R4, RZ, RZ, -R4 ;  /* 0x000000ffff047224 */ /* 0x000fe400078e0a04 */
[----:B------:R-:W-:Y:S01]  /*1390*/  @!P2 IMAD.MOV R12, RZ, RZ, -R12 ;  /* 0x000000ffff0ca224 */ /* 0x000fe200078e0a0c */
[C---:B------:R-:W-:Y:S01]  /*13a0*/  ISETP.GT.U32.AND P2, PT, R24.reuse, R19, PT ;  /* 0x000000131800720c */ /* 0x040fe20003f44070 */
[----:B------:R-:W-:Y:S01]  /*13b0*/  @!P4 IMAD.IADD R17, R17, 0x1, -R24 ;  /* 0x000000011111c824 */ /* 0x000fe200078e0a18 */
[C---:B------:R-:W-:Y:S01]  /*13c0*/  ISETP.GT.U32.AND P4, PT, R24.reuse, R23, PT ;  /* 0x000000171800720c */ /* 0x040fe20003f84070 */
[----:B------:R-:W-:-:S02]  /*13d0*/  IMAD R3, R24, R4, R25 ;  /* 0x0000000418037224 */ /* 0x000fc400078e0219 */
[--C-:B------:R-:W-:Y:S01]  /*13e0*/  @!P5 IMAD.IADD R13, R13, 0x1, -R24.reuse ;  /* 0x000000010d0dd824 */ /* 0x100fe200078e0a18 */
[C---:B------:R-:W-:Y:S01]  /*13f0*/  ISETP.GT.U32.AND P5, PT, R24.reuse, R22, PT ;  /* 0x000000161800720c */ /* 0x040fe20003fa4070 */
[--C-:B------:R-:W-:Y:S01]  /*1400*/  @!P3 IMAD.IADD R15, R15, 0x1, -R24.reuse ;  /* 0x000000010f0fb824 */ /* 0x100fe200078e0a18 */
[----:B------:R-:W-:Y:S01]  /*1410*/  ISETP.GE.AND P3, PT, R29, RZ, PT ;  /* 0x000000ff1d00720c */ /* 0x000fe20003f66270 */
[--C-:B------:R-:W-:Y:S01]  /*1420*/  @!P6 IMAD.IADD R21, R21, 0x1, -R24.reuse ;  /* 0x000000011515e824 */ /* 0x100fe200078e0a18 */
[----:B------:R-:W-:Y:S01]  /*1430*/  ISETP.GT.U32.AND P6, PT, R24, R3, PT ;  /* 0x000000031800720c */ /* 0x000fe20003fc4070 */
[--C-:B------:R-:W-:Y:S01]  /*1440*/  @!P0 IMAD.IADD R9, R9, 0x1, -R24.reuse ;  /* 0x0000000109098824 */ /* 0x100fe200078e0a18 */
[----:B------:R-:W1:Y:S01]  /*1450*/  LDC.64 R4, c[0x0][0x3a0] ;  /* 0x0000e800ff047b82 */ /* 0x000e620000000a00 */
[----:B------:R-:W-:Y:S01]  /*1460*/  ISETP.GE.AND P0, PT, R31, RZ, PT ;  /* 0x000000ff1f00720c */ /* 0x000fe20003f06270 */
[----:B------:R-:W-:Y:S01]  /*1470*/  @!P2 IMAD.IADD R19, R19, 0x1, -R24 ;  /* 0x000000011313a824 */ /* 0x000fe200078e0a18 */
[----:B------:R-:W-:Y:S01]  /*1480*/  ISETP.GE.AND P2, PT, R30, RZ, PT ;  /* 0x000000ff1e00720c */ /* 0x000fe20003f46270 */
[----:B------:R-:W-:-:S02]  /*1490*/  IMAD.MOV.U32 R18, RZ, RZ, R13 ;  /* 0x000000ffff127224 */ /* 0x000fc400078e000d */
[--C-:B------:R-:W-:Y:S01]  /*14a0*/  @!P4 IMAD.IADD R23, R23, 0x1, -R24.reuse ;  /* 0x000000011717c824 */ /* 0x100fe200078e0a18 */
[----:B------:R-:W-:Y:S01]  /*14b0*/  ISETP.GT.U32.AND P4, PT, R24, R9, PT ;  /* 0x000000091800720c */ /* 0x000fe20003f84070 */
[----:B------:R-:W-:Y:S01]  /*14c0*/  @!P5 IMAD.IADD R22, R22, 0x1, -R24 ;  /* 0x000000011616d824 */ /* 0x000fe200078e0a18 */
[----:B------:R-:W-:Y:S01]  /*14d0*/  ISETP.GE.AND P5, PT, R32, RZ, PT ;  /* 0x000000ff2000720c */ /* 0x000fe20003fa6270 */
[----:B------:R-:W-:Y:S01]  /*14e0*/  @!P3 IMAD.MOV R18, RZ, RZ, -R18 ;  /* 0x000000ffff12b224 */ /* 0x000fe200078e0a12 */
[C---:B------:R-:W-:Y:S01]  /*14f0*/  ISETP.GT.U32.AND P3, PT, R24.reuse, R21, PT ;  /* 0x000000151800720c */ /* 0x040fe20003f64070 */
[----:B------:R-:W-:Y:S01]  /*1500*/  @!P6 IMAD.IADD R3, R3, 0x1, -R24 ;  /* 0x000000010303e824 */ /* 0x000fe200078e0a18 */
[C---:B------:R-:W-:Y:S01]  /*1510*/  ISETP.GT.U32.AND P6, PT, R24.reuse, R23, PT ;  /* 0x000000171800720c */ /* 0x040fe20003fc4070 */
[----:B------:R-:W-:Y:S01]  /*1520*/  @!P0 IMAD.MOV R17, RZ, RZ, -R17 ;  /* 0x000000ffff118224 */ /* 0x000fe200078e0a11 */
[----:B0-----:R-:W-:Y:S01]  /*1530*/  R2UR UR8, R27 ;  /* 0x000000001b0872ca */ /* 0x001fe200000e0000 */
[----:B------:R-:W-:Y:S01]  /*1540*/  @!P2 IMAD.MOV R15, RZ, RZ, -R15 ;  /* 0x000000ffff0fa224 */ /* 0x000fe200078e0a0f */
[----:B------:R-:W-:-:S02]  /*1550*/  ISETP.GT.U32.AND P0, PT, R24, R3, PT ;  /* 0x000000031800720c */ /* 0x000fc40003f04070 */
[----:B------:R-:W-:Y:S01]  /*1560*/  ISETP.GT.U32.AND P2, PT, R24, R22, PT ;  /* 0x000000161800720c */ /* 0x000fe20003f44070 */
[--C-:B------:R-:W-:Y:S01]  /*1570*/  @!P4 IMAD.IADD R9, R9, 0x1, -R24.reuse ;  /* 0x000000010909c824 */ /* 0x100fe200078e0a18 */
[----:B------:R-:W-:Y:S01]  /*1580*/  ISETP.GE.AND P4, PT, R33, RZ, PT ;  /* 0x000000ff2100720c */ /* 0x000fe20003f86270 */
[----:B------:R-:W-:Y:S01]  /*1590*/  @!P5 IMAD.MOV R19, RZ, RZ, -R19 ;  /* 0x000000ffff13d224 */ /* 0x000fe200078e0a13 */
[----:B------:R-:W-:Y:S01]  /*15a0*/  ISETP.GE.AND P5, PT, R20, RZ, PT ;  /* 0x000000ff1400720c */ /* 0x000fe20003fa6270 */
[--C-:B------:R-:W-:Y:S01]  /*15b0*/  @!P3 IMAD.IADD R21, R21, 0x1, -R24.reuse ;  /* 0x000000011515b824 */ /* 0x100fe200078e0a18 */
[----:B------:R-:W-:Y:S01]  /*15c0*/  ISETP.GE.AND P3, PT, R34, RZ, PT ;  /* 0x000000ff2200720c */ /* 0x000fe20003f66270 */
[----:B-1----:R-:W-:Y:S02]  /*15d0*/  VIADD R10, R4, 0xfffffff0 ;  /* 0xfffffff0040a7836 */ /* 0x002fe40000000000 */
[----:B------:R-:W-:Y:S02]  /*15e0*/  IMAD.MOV.U32 R20, RZ, RZ, R9 ;  /* 0x000000ffff147224 */ /* 0x000fe400078e0009 */
[----:B------:R-:W-:Y:S01]  /*15f0*/  @!P0 IMAD.IADD R3, R3, 0x1, -R24 ;  /* 0x0000000103038824 */ /* 0x000fe200078e0a18 */
[----:B------:R-:W-:Y:S01]  /*1600*/  ISETP.GE.U32.AND P0, PT, R10, 0x7fffffb1, PT ;  /* 0x7fffffb10a00780c */ /* 0x000fe20003f06070 */
[----:B------:R-:W-:-:S02]  /*1610*/  VIADD R10, R4, 0xffffffec ;  /* 0xffffffec040a7836 */ /* 0x000fc40000000000 */
[----:B------:R-:W-:Y:S01]  /*1620*/  @!P2 IMAD.IADD R22, R22, 0x1, -R24 ;  /* 0x000000011616a824 */ /* 0x000fe200078e0a18 */
[----:B------:R-:W-:Y:S01]  /*1630*/  ISETP.GE.AND P2, PT, R36, RZ, PT ;  /* 0x000000ff2400720c */ /* 0x000fe20003f46270 */
[----:B------:R-:W-:Y:S02]  /*1640*/  VIADD R9, R4, 0xffffffed ;  /* 0xffffffed04097836 */ /* 0x000fe40000000000 */
[----:B------:R-:W-:Y:S01]  /*1650*/  @!P4 IMAD.MOV R21, RZ, RZ, -R21 ;  /* 0x000000ffff15c224 */ /* 0x000fe200078e0a15 */
[----:B------:R-:W-:Y:S01]  /*1660*/  ISETP.GE.U32.AND P4, PT, R10, 0x7fffffad, PT ;  /* 0x7fffffad0a00780c */ /* 0x000fe20003f86070 */
[C---:B------:R-:W-:Y:S02]  /*1670*/  VIADD R11, R4.reuse, 0xffffffee ;  /* 0xffffffee040b7836 */ /* 0x040fe40000000000 */
[C---:B------:R-:W-:Y:S02]  /*1680*/  VIADD R10, R4.reuse, 0xffffffef ;  /* 0xffffffef040a7836 */ /* 0x040fe40000000000 */
[----:B------:R-:W-:Y:S01]  /*1690*/  @!P5 IMAD.MOV R20, RZ, RZ, -R20 ;  /* 0x000000ffff14d224 */ /* 0x000fe200078e0a14 */
[----:B------:R-:W-:Y:S01]  /*16a0*/  ISETP.GE.U32.AND P5, PT, R11, 0x7fffffaf, PT ;  /* 0x7fffffaf0b00780c */ /* 0x000fe20003fa6070 */
[----:B------:R-:W-:Y:S01]  /*16b0*/  @!P3 IMAD.MOV R22, RZ, RZ, -R22 ;  /* 0x000000ffff16b224 */ /* 0x000fe200078e0a16 */
[----:B------:R-:W-:Y:S01]  /*16c0*/  ISETP.GE.U32.AND P3, PT, R9, 0x7fffffae, PT ;  /* 0x7fffffae0900780c */ /* 0x000fe20003f66070 */
[----:B------:R-:W-:Y:S01]  /*16d0*/  VIADD R9, R4, 0xffffffe8 ;  /* 0xffffffe804097836 */ /* 0x000fe20000000000 */
[----:B------:R-:W-:Y:S01]  /*16e0*/  SEL R11, RZ, 0x1, P4 ;  /* 0x00000001ff0b7807 */ /* 0x000fe20002000000 */
[----:B------:R-:W-:Y:S01]  /*16f0*/  @!P6 IMAD.IADD R23, R23, 0x1, -R24 ;  /* 0x000000011717e824 */ /* 0x000fe200078e0a18 */
[----:B------:R-:W-:Y:S01]  /*1700*/  ISETP.GE.U32.AND P4, PT, R10, 0x7fffffb0, PT ;  /* 0x7fffffb00a00780c */ /* 0x000fe20003f86070 */
[C---:B------:R-:W-:Y:S01]  /*1710*/  VIADD R10, R4.reuse, 0xffffffe9 ;  /* 0xffffffe9040a7836 */ /* 0x040fe20000000000 */
[----:B------:R-:W-:Y:S01]  /*1720*/  SEL R24, RZ, 0x1fffe, P3 ;  /* 0x0001fffeff187807 */ /* 0x000fe20001800000 */
[C---:B------:R-:W-:Y:S01]  /*1730*/  VIADD R13, R4.reuse, 0xffffffea ;  /* 0xffffffea040d7836 */ /* 0x040fe20000000000 */
[----:B------:R-:W-:Y:S01]  /*1740*/  ISETP.GE.U32.AND P3, PT, R9, 0x7fffffa9, PT ;  /* 0x7fffffa90900780c */ /* 0x000fe20003f66070 */
[C---:B------:R-:W-:Y:S01]  /*1750*/  VIADD R27, R4.reuse, 0xffffffeb ;  /* 0xffffffeb041b7836 */ /* 0x040fe20000000000 */
[----:B------:R-:W-:Y:S01]  /*1760*/  SEL R9, RZ, 0x4, P5 ;  /* 0x00000004ff097807 */ /* 0x000fe20002800000 */
[----:B------:R-:W-:Y:S01]  /*1770*/  VIADD R29, R4, 0xffffffe6 ;  /* 0xffffffe6041d7836 */ /* 0x000fe20000000000 */
[----:B------:R-:W-:Y:S01]  /*1780*/  ISETP.GE.U32.AND P5, PT, R10, 0x7fffffaa, PT ;  /* 0x7fffffaa0a00780c */ /* 0x000fe20003fa6070 */
[C---:B------:R-:W-:Y:S01]  /*1790*/  VIADD R31, R4.reuse, 0xffffffe7 ;  /* 0xffffffe7041f7836 */ /* 0x040fe20000000000 */
[----:B------:R-:W-:Y:S01]  /*17a0*/  SEL R10, RZ, 0x7fff8, P4 ;  /* 0x0007fff8ff0a7807 */ /* 0x000fe20002000000 */
[C---:B------:R-:W-:Y:S01]  /*17b0*/  VIADD R33, R4.reuse, 0xffffffe2 ;  /* 0xffffffe204217836 */ /* 0x040fe20000000000 */
[----:B------:R-:W-:Y:S01]  /*17c0*/  ISETP.GE.U32.AND P4, PT, R13, 0x7fffffab, PT ;  /* 0x7fffffab0d00780c */ /* 0x000fe20003f86070 */
[C---:B------:R-:W-:Y:S01]  /*17d0*/  VIADD R13, R4.reuse, 0xffffffe4 ;  /* 0xffffffe4040d7836 */ /* 0x040fe20000000000 */
[----:B------:R-:W-:Y:S01]  /*17e0*/  SEL R25, RZ, 0x1, P3 ;  /* 0x00000001ff197807 */ /* 0x000fe20001800000 */
[----:B------:R-:W-:Y:S01]  /*17f0*/  IMAD.IADD R11, R11, 0x1, R24 ;  /* 0x000000010b0b7824 */ /* 0x000fe200078e0218 */
[----:B------:R-:W-:Y:S01]  /*1800*/  ISETP.GE.U32.AND P3, PT, R27, 0x7fffffac, PT ;  /* 0x7fffffac1b00780c */ /* 0x000fe20003f66070 */
[----:B------:R-:W-:Y:S01]  /*1810*/  VIADD R27, R4, 0xffffffe5 ;  /* 0xffffffe5041b7836 */ /* 0x000fe20000000000 */
[----:B------:R-:W-:Y:S01]  /*1820*/  SEL R30, RZ, 0x1fffe, P5 ;  /* 0x0001fffeff1e7807 */ /* 0x000fe20002800000 */
[----:B------:R-:W-:Y:S01]  /*1830*/  IMAD.MOV.U32 R24, RZ, RZ, R3 ;  /* 0x000000ffff187224 */ /* 0x000fe200078e0003 */
[----:B------:R-:W-:Y:S01]  /*1840*/  ISETP.GE.U32.AND P5, PT, R13, 0x7fffffa5, PT ;  /* 0x7fffffa50d00780c */ /* 0x000fe20003fa6070 */
[----:B------:R-:W-:Y:S01]  /*1850*/  @!P2 IMAD.MOV R23, RZ, RZ, -R23 ;  /* 0x000000ffff17a224 */ /* 0x000fe200078e0a17 */
[----:B------:R-:W-:Y:S01]  /*1860*/  BAR.SYNC.DEFER_BLOCKING 0x0 ;  /* 0x0000000000007b1d */ /* 0x000fe20000010000 */
[----:B------:R-:W-:Y:S01]  /*1870*/  ISETP.GE.AND P6, PT, R28, RZ, PT ;  /* 0x000000ff1c00720c */ /* 0x000fe20003fc6270 */
[----:B------:R-:W-:Y:S01]  /*1880*/  IMAD.IADD R25, R25, 0x1, R30 ;  /* 0x0000000119197824 */ /* 0x000fe200078e021e */
[----:B------:R-:W-:Y:S01]  /*1890*/  SEL R13, RZ, 0x4, P4 ;  /* 0x00000004ff0d7807 */ /* 0x000fe20002000000 */
[----:B------:R-:W-:Y:S01]  /*18a0*/  VIADD R37, R4, 0xfffffffd ;  /* 0xfffffffd04257836 */ /* 0x000fe20000000000 */
[----:B------:R-:W-:Y:S01]  /*18b0*/  SEL R28, RZ, 0x7fff8, P3 ;  /* 0x0007fff8ff1c7807 */ /* 0x000fe20001800000 */
[----:B------:R-:W-:Y:S01]  /*18c0*/  IMAD R53, R40, R5, RZ ;  /* 0x0000000528357224 */ /* 0x000fe200078e02ff */
[----:B------:R-:W-:Y:S01]  /*18d0*/  ISETP.GE.U32.AND P4, PT, R27, 0x7fffffa6, PT ;  /* 0x7fffffa61b00780c */ /* 0x000fe20003f86070 */
[----:B------:R-:W-:Y:S01]  /*18e0*/  VIADD R27, R4, 0xffffffe1 ;  /* 0xffffffe1041b7836 */ /* 0x000fe20000000000 */
[----:B------:R-:W-:-:S02]  /*18f0*/  ISETP.GE.U32.AND P3, PT, R29, 0x7fffffa7, PT ;  /* 0x7fffffa71d00780c */ /* 0x000fc40003f66070 */
[----:B------:R-:W-:Y:S02]  /*1900*/  SEL R29, RZ, 0x1, P5 ;  /* 0x00000001ff1d7807 */ /* 0x000fe40002800000 */
[----:B------:R-:W-:Y:S01]  /*1910*/  ISETP.GE.U32.AND P5, PT, R31, 0x7fffffa8, PT ;  /* 0x7fffffa81f00780c */ /* 0x000fe20003fa6070 */
[C---:B------:R-:W-:Y:S01]  /*1920*/  VIADD R31, R4.reuse, 0xffffffe0 ;  /* 0xffffffe0041f7836 */ /* 0x040fe20000000000 */
[----:B------:R-:W-:Y:S01]  /*1930*/  SEL R34, RZ, 0x1fffe, P4 ;  /* 0x0001fffeff227807 */ /* 0x000fe20002000000 */
[----:B------:R-:W-:Y:S01]  /*1940*/  @!P6 IMAD.MOV R24, RZ, RZ, -R24 ;  /* 0x000000ffff18e224 */ /* 0x000fe200078e0a18 */
[----:B------:R-:W-:Y:S02]  /*1950*/  ISETP.GE.U32.AND P4, PT, R27, 0x7fffffa2, PT ;  /* 0x7fffffa21b00780c */ /* 0x000fe40003f86070 */
[----:B------:R-:W-:Y:S01]  /*1960*/  SEL R27, RZ, 0x4, P3 ;  /* 0x00000004ff1b7807 */ /* 0x000fe20001800000 */
[----:B------:R-:W-:Y:S01]  /*1970*/  IMAD.IADD R29, R29, 0x1, R34 ;  /* 0x000000011d1d7824 */ /* 0x000fe200078e0222 */
[----:B------:R-:W-:Y:S01]  /*1980*/  ISETP.GE.U32.AND P3, PT, R31, 0x7fffffa1, PT ;  /* 0x7fffffa11f00780c */ /* 0x000fe20003f66070 */
[----:B------:R-:W-:Y:S01]  /*1990*/  VIADD R31, R4, 0xffffffe3 ;  /* 0xffffffe3041f7836 */ /* 0x000fe20000000000 */
[----:B------:R-:W-:-:S02]  /*19a0*/  SEL R32, RZ, 0x7fff8, P5 ;  /* 0x0007fff8ff207807 */ /* 0x000fc40002800000 */
[----:B------:R-:W-:Y:S01]  /*19b0*/  ISETP.GE.U32.AND P5, PT, R33, 0x7fffffa3, PT ;  /* 0x7fffffa32100780c */ /* 0x000fe20003fa6070 */
[----:B------:R-:W-:Y:S01]  /*19c0*/  VIADD R33, R4, 0xfffffffe ;  /* 0xfffffffe04217836 */ /* 0x000fe20000000000 */
[----:B------:R-:W-:Y:S02]  /*19d0*/  SEL R38, RZ, 0x1fffe, P4 ;  /* 0x0001fffeff267807 */ /* 0x000fe40002000000 */
[----:B------:R-:W-:Y:S02]  /*19e0*/  ISETP.GE.U32.AND P4, PT, R31, 0x7fffffa4, PT ;  /* 0x7fffffa41f00780c */ /* 0x000fe40003f86070 */
[----:B------:R-:W-:Y:S02]  /*19f0*/  SEL R31, RZ, 0x4, P5 ;  /* 0x00000004ff1f7807 */ /* 0x000fe40002800000 */
[----:B------:R-:W-:Y:S02]  /*1a00*/  ISETP.GE.U32.AND P5, PT, R33, 0x7fffffbf, PT ;  /* 0x7fffffbf2100780c */ /* 0x000fe40003fa6070 */
[----:B------:R-:W-:-:S02]  /*1a10*/  SEL R33, RZ, 0x1, P3 ;  /* 0x00000001ff217807 */ /* 0x000fc40001800000 */
[----:B------:R-:W-:Y:S02]  /*1a20*/  SEL R36, RZ, 0x7fff8, P4 ;  /* 0x0007fff8ff247807 */ /* 0x000fe40002000000 */
[----:B------:R-:W-:Y:S01]  /*1a30*/  LOP3.LUT R25, R25, 0x3, RZ, 0xc0, !PT ;  /* 0x0000000319197812 */ /* 0x000fe200078ec0ff */
[----:B------:R-:W-:Y:S01]  /*1a40*/  IMAD.IADD R33, R33, 0x1, R38 ;  /* 0x0000000121217824 */ /* 0x000fe200078e0226 */
[----:B------:R-:W-:Y:S02]  /*1a50*/  LOP3.LUT R11, R11, 0x3, RZ, 0xc0, !PT ;  /* 0x000000030b0b7812 */ /* 0x000fe400078ec0ff */
[----:B------:R-:W-:Y:S02]  /*1a60*/  LOP3.LUT R29, R29, 0x3, RZ, 0xc0, !PT ;  /* 0x000000031d1d7812 */ /* 0x000fe400078ec0ff */
[----:B------:R-:W-:Y:S02]  /*1a70*/  LOP3.LUT R33, R33, 0x3, RZ, 0xc0, !PT ;  /* 0x0000000321217812 */ /* 0x000fe400078ec0ff */
[----:B------:R-:W-:-:S02]  /*1a80*/  IADD3 R13, PT, PT, R25, R28, R13 ;  /* 0x0000001c190d7210 */ /* 0x000fc40007ffe00d */
[----:B------:R-:W-:Y:S02]  /*1a90*/  IADD3 R31, PT, PT, R33, R36, R31 ;  /* 0x00000024211f7210 */ /* 0x000fe40007ffe01f */
[----:B------:R-:W-:Y:S01]  /*1aa0*/  IADD3 R9, PT, PT, R11, R10, R9 ;  /* 0x0000000a0b097210 */ /* 0x000fe20007ffe009 */
[----:B------:R-:W-:Y:S01]  /*1ab0*/  IMAD.SHL.U32 R10, R13, 0x100, RZ ;  /* 0x000001000d0a7824 */ /* 0x000fe200078e00ff */
[----:B------:R-:W-:Y:S01]  /*1ac0*/  IADD3 R27, PT, PT, R29, R32, R27 ;  /* 0x000000201d1b7210 */ /* 0x000fe20007ffe01b */
[----:B------:R-:W-:Y:S01]  /*1ad0*/  VIADD R11, R4, 0xfffffffb ;  /* 0xfffffffb040b7836 */ /* 0x000fe20000000000 */
[----:B------:R-:W-:Y:S02]  /*1ae0*/  LOP3.LUT R28, R31, 0xf, RZ, 0xc0, !PT ;  /* 0x0000000f1f1c7812 */ /* 0x000fe400078ec0ff */
[----:B------:R-:W-:Y:S02]  /*1af0*/  ISETP.NE.AND P6, PT, R35, RZ, PT ;  /* 0x000000ff2300720c */ /* 0x000fe40003fc5270 */
[----:B------:R-:W-:Y:S01]  /*1b00*/  LOP3.LUT R3, RZ, R35, RZ, 0x33, !PT ;  /* 0x00000023ff037212 */ /* 0x000fe200078e33ff */
[----:B------:R-:W-:Y:S01]  /*1b10*/  IMAD R27, R27, 0x10, R28 ;  /* 0x000000101b1b7824 */ /* 0x000fe200078e021c */
[----:B------:R-:W-:-:S02]  /*1b20*/  LOP3.LUT R10, R10, 0xf00, RZ, 0xe2, !PT ;  /* 0x00000f000a0a7812 */ /* 0x000fc400078ee2ff */
[C---:B------:R-:W-:Y:S02]  /*1b30*/  SEL R13, R3.reuse, R16, !P6 ;  /* 0x00000010030d7207 */ /* 0x040fe40007000000 */
[----:B------:R-:W-:Y:S01]  /*1b40*/  SEL R16, R3, R17, !P6 ;  /* 0x0000001103107207 */ /* 0x000fe20007000000 */
[----:B------:R-:W-:Y:S01]  /*1b50*/  IMAD R25, R9, 0x1000, R10 ;  /* 0x0000100009197824 */ /* 0x000fe200078e020a */
[----:B------:R-:W-:Y:S02]  /*1b60*/  SEL R17, R3, R19, !P6 ;  /* 0x0000001303117207 */ /* 0x000fe40007000000 */
[----:B------:R-:W-:Y:S02]  /*1b70*/  LOP3.LUT R28, R27, 0xff, RZ, 0xc0, !PT ;  /* 0x000000ff1b1c7812 */ /* 0x000fe400078ec0ff */
[C---:B------:R-:W-:Y:S02]  /*1b80*/  SEL R19, R3.reuse, R20, !P6 ;  /* 0x0000001403137207 */ /* 0x040fe40007000000 */
[----:B------:R-:W-:Y:S01]  /*1b90*/  SEL R20, R3, R21, !P6 ;  /* 0x0000001503147207 */ /* 0x000fe20007000000 */
[----:B------:R-:W-:Y:S01]  /*1ba0*/  IMAD.IADD R48, R25, 0x1, R28 ;  /* 0x0000000119307824 */ /* 0x000fe200078e021c */
[----:B------:R-:W-:-:S02]  /*1bb0*/  ISETP.GE.U32.AND P2, PT, R11, 0x7fffffbc, PT ;  /* 0x7fffffbc0b00780c */ /* 0x000fc40003f46070 */
[C---:B------:R-:W-:Y:S02]  /*1bc0*/  SEL R21, R3.reuse, R22, !P6 ;  /* 0x0000001603157207 */ /* 0x040fe40007000000 */
[C---:B------:R-:W-:Y:S02]  /*1bd0*/  SEL R11, R3.reuse, R12, !P6 ;  /* 0x0000000c030b7207 */ /* 0x040fe40007000000 */
[C---:B------:R-:W-:Y:S02]  /*1be0*/  SEL R22, R3.reuse, R23, !P6 ;  /* 0x0000001703167207 */ /* 0x040fe40007000000 */
[C---:B------:R-:W-:Y:S02]  /*1bf0*/  SEL R12, R3.reuse, R14, !P6 ;  /* 0x0000000e030c7207 */ /* 0x040fe40007000000 */
[----:B------:R-:W-:Y:S02]  /*1c00*/  SEL R23, R3, R24, !P6 ;  /* 0x0000001803177207 */ /* 0x000fe40007000000 */
[----:B------:R-:W-:-:S02]  /*1c10*/  ISETP.GE.U32.AND P4, PT, R37, 0x7fffffbe, PT ;  /* 0x7fffffbe2500780c */ /* 0x000fc40003f86070 */
[C---:B------:R-:W-:Y:S02]  /*1c20*/  SEL R8, R3.reuse, R8, !P6 ;  /* 0x0000000803087207 */ /* 0x040fe40007000000 */
[C---:B------:R-:W-:Y:S02]  /*1c30*/  SEL R9, R3.reuse, R6, !P6 ;  /* 0x0000000603097207 */ /* 0x040fe40007000000 */
[C---:B------:R-:W-:Y:S02]  /*1c40*/  SEL R10, R3.reuse, R7, !P6 ;  /* 0x00000007030a7207 */ /* 0x040fe40007000000 */
[C---:B------:R-:W-:Y:S02]  /*1c50*/  SEL R14, R3.reuse, R18, !P6 ;  /* 0x00000012030e7207 */ /* 0x040fe40007000000 */
[C---:B------:R-:W-:Y:S02]  /*1c60*/  SEL R15, R3.reuse, R15, !P6 ;  /* 0x0000000f030f7207 */ /* 0x040fe40007000000 */
[----:B------:R-:W-:Y:S01]  /*1c70*/  SEL R24, R3, R26, !P6 ;  /* 0x0000001a03187207 */ /* 0x000fe20007000000 */
[----:B---3--:R-:W-:Y:S06]  /*1c80*/  BRA.U UP0, `(.L_x_5) ;  /* 0x0000000100187547 */ /* 0x008fec000b800000 */
[----:B------:R-:W-:Y:S01]  /*1c90*/  ELECT P6, URZ, PT ;  /* 0x0000000000ff782f */ /* 0x000fe200038c0000 */
[----:B------:R-:W-:Y:S01]  /*1ca0*/  IMAD.MOV.U32 R3, RZ, RZ, 0x1 ;  /* 0x00000001ff037424 */ /* 0x000fe200078e00ff */
[----:B------:R-:W-:Y:S01]  /*1cb0*/  UMOV UR5, 0x40 ;  /* 0x0000004000057882 */ /* 0x000fe20000000000 */
[----:B------:R-:W-:Y:S01]  /*1cc0*/  UVIRTCOUNT.DEALLOC.SMPOOL 0x80 ;  /* 0x000000800000784c */ /* 0x000fe20000000000 */
[----:B------:R-:W-:-:S09]  /*1cd0*/  ULEA UR5, UR4, UR5, 0x18 ;  /* 0x0000000504057291 */ /* 0x000fd2000f8ec0ff */
[----:B------:R0:W-:Y:S03]  /*1ce0*/  @P6 STS.U8 [UR5], R3 ;  /* 0x00000003ff006988 */ /* 0x0001e60008000005 */
.L_x_5:
[----:B------:R-:W-:Y:S01]  /*1cf0*/  UIADD3 UR10, UPT, UPT, UR8, UR10, URZ ;  /* 0x0000000a080a7290 */ /* 0x000fe2000fffe0ff */
[----:B------:R-:W-:Y:S01]  /*1d00*/  IMAD.SHL.U32 R52, R53, 0x2, RZ ;  /* 0x0000000235347824 */ /* 0x000fe200078e00ff */
[----:B------:R-:W-:Y:S01]  /*1d10*/  VOTEU.ALL UP1, P1 ;  /* 0x0000000000ff7886 */ /* 0x000fe20000820000 */
[----:B------:R-:W-:Y:S01]  /*1d20*/  UIADD3 UR6, UPT, UPT, UR9, 0x2000, URZ ;  /* 0x0000200009067890 */ /* 0x000fe2000fffe0ff */
[----:B------:R-:W-:Y:S01]  /*1d30*/  IMAD R87, R106, 0x1e, RZ ;  /* 0x0000001e6a577824 */ /* 0x000fe200078e02ff */
[----:B------:R-:W-:Y:S01]  /*1d40*/  VOTEU.ALL UP2, P1 ;  /* 0x0000000000ff7886 */ /* 0x000fe20000840000 */
[----:B------:R-:W-:Y:S01]  /*1d50*/  IADD3 R6, P6, PT, R52, UR12, RZ ;  /* 0x0000000c34067c10 */ /* 0x000fe2000ffde0ff */
[----:B------:R-:W-:Y:S01]  /*1d60*/  IMAD R5, R106, 0xf, RZ ;  /* 0x0000000f6a057824 */ /* 0x000fe200078e02ff */
[----:B------:R-:W-:-:S04]  /*1d70*/  @!UP1 UIADD3 UR4, UPT, UPT, -UR7, 0x100000, URZ ;  /* 0x0010000007049890 */ /* 0x000fc8000fffe1ff */
[----:B------:R-:W-:Y:S02]  /*1d80*/  @!UP1 USHF.L.U32 UR5, UR4, 0xb, URZ ;  /* 0x0000000b04059899 */ /* 0x000fe400080006ff */
[----:B------:R-:W-:Y:S01]  /*1d90*/  @!UP1 USHF.L.U32 UR4, UR4, 0x1, URZ ;  /* 0x0000000104049899 */ /* 0x000fe200080006ff */
[----:B------:R-:W-:Y:S01]  /*1da0*/  STTM.x32 tmem[UR10], RZ ;  /* 0x000000ff000079ed */ /* 0x000fe200082c000a */
[----:B------:R-:W1:Y:S02]  /*1db0*/  FENCE.VIEW.ASYNC.T ;  /* 0x00000000000073c6 */ /* 0x000e640000000200 */
[----:B-1----:R-:W-:Y:S01]  /*1dc0*/  BAR.SYNC.DEFER_BLOCKING 0x0 ;  /* 0x0000000000007b1d */ /* 0x002fe20000010000 */
[----:B------:R-:W-:Y:S01]  /*1dd0*/  LEA.HI.X.SX32 R7, R53, UR13, 0x1, P6 ;  /* 0x0000000d35077c11 */ /* 0x000fe2000b0f0eff */
[----:B0-----:R-:W-:Y:S01]  /*1de0*/  IMAD.SHL.U32 R3, R106, 0x2, RZ ;  /* 0x000000026a037824 */ /* 0x001fe200078e00ff */
[----:B------:R-:W-:Y:S02]  /*1df0*/  IADD3 R26, P6, PT, R87, R6, RZ ;  /* 0x00000006571a7210 */ /* 0x000fe40007fde0ff */
[----:B------:R-:W-:Y:S01]  /*1e00*/  PRMT R18, RZ, 0x7610, R18 ;  /* 0x00007610ff127816 */ /* 0x000fe20000000012 */
[----:B------:R-:W-:Y:S01]  /*1e10*/  VIADD R25, R4, 0xfffffff5 ;  /* 0xfffffff504197836 */ /* 0x000fe20000000000 */
[----:B------:R-:W-:-:S02]  /*1e20*/  LEA.HI.X.SX32 R27, R5, R7, 0x1, P6 ;  /* 0x00000007051b7211 */ /* 0x000fc400030f0eff */
[-C--:B------:R-:W-:Y:S01]  /*1e30*/  IADD3 R28, P6, PT, R3, R6.reuse, RZ ;  /* 0x00000006031c7210 */ /* 0x080fe20007fde0ff */
[----:B------:R-:W0:Y:S02]  /*1e40*/  FENCE.VIEW.ASYNC.S ;  /* 0x00000000000073c6 */ /* 0x000e240000000000 */
[----:B0-----:R0:W1:Y:S02]  /*1e50*/  @!UP2 SYNCS.EXCH.64 URZ, [UR6], UR4 ;  /* 0x0000000406ffa5b2 */ /* 0x0010640008000100 */
[----:B-1----:R-:W-:Y:S01]  /*1e60*/  BAR.SYNC.DEFER_BLOCKING 0x0 ;  /* 0x0000000000007b1d */ /* 0x002fe20000010000 */
[----:B------:R-:W-:Y:S02]  /*1e70*/  LOP3.LUT R48, R48, 0xffff, RZ, 0xc0, !PT ;  /* 0x0000ffff30307812 */ /* 0x000fe400078ec0ff */
[----:B------:R-:W-:Y:S02]  /*1e80*/  PRMT R5, RZ, 0x7610, R5 ;  /* 0x00007610ff057816 */ /* 0x000fe40000000005 */
[C---:B------:R-:W-:Y:S01]  /*1e90*/  LEA.HI.X.SX32 R29, R106.reuse, R7, 0x1, P6 ;  /* 0x000000076a1d7211 */ /* 0x040fe200030f0eff */
[C---:B------:R-:W-:Y:S01]  /*1ea0*/  IMAD R81, R106.reuse, 0x22, RZ ;  /* 0x000000226a517824 */ /* 0x040fe200078e02ff */
[----:B------:R-:W-:-:S04]  /*1eb0*/  LEA R30, P6, R106, R6, 0x2 ;  /* 0x000000066a1e7211 */ /* 0x000fc800078c10ff */
[----:B------:R-:W-:Y:S01]  /*1ec0*/  LEA.HI.X.SX32 R31, R3, R7, 0x1, P6 ;  /* 0x00000007031f7211 */ /* 0x000fe200030f0eff */
[C---:B------:R-:W-:Y:S01]  /*1ed0*/  IMAD.SHL.U32 R36, R106.reuse, 0x4, RZ ;  /* 0x000000046a247824 */ /* 0x040fe200078e00ff */
[----:B------:R-:W-:Y:S01]  /*1ee0*/  IADD3 R34, P6, PT, R81, R6, RZ ;  /* 0x0000000651227210 */ /* 0x000fe20007fde0ff */
[C---:B------:R-:W-:Y:S02]  /*1ef0*/  IMAD R83, R106.reuse, 0x24, RZ ;  /* 0x000000246a537824 */ /* 0x040fe400078e02ff */
[C---:B------:R-:W-:Y:S02]  /*1f00*/  IMAD R47, R106.reuse, 0x12, RZ ;  /* 0x000000126a2f7824 */ /* 0x040fe400078e02ff */
[C---:B------:R-:W-:Y:S02]  /*1f10*/  IMAD R79, R106.reuse, 0x26, RZ ;  /* 0x000000266a4f7824 */ /* 0x040fe400078e02ff */
[----:B------:R-:W-:Y:S02]  /*1f20*/  IMAD R39, R106, 0x14, RZ ;  /* 0x000000146a277824 */ /* 0x000fe400078e02ff */
[----:B------:R-:W-:-:S02]  /*1f30*/  VIADD R38, R4, 0xfffffff3 ;  /* 0xfffffff304267836 */ /* 0x000fc40000000000 */
[C---:B------:R-:W-:Y:S01]  /*1f40*/  IMAD R75, R106.reuse, 0x28, RZ ;  /* 0x000000286a4b7824 */ /* 0x040fe200078e02ff */
[----:B------:R1:W5:Y:S01]  /*1f50*/  @!P0 LDG.E.U16 R18, desc[UR22][R26.64] ;  /* 0x000000161a128981 */ /* 0x000362000c1e1500 */
[----:B------:R-:W-:Y:S01]  /*1f60*/  ISETP.GE.U32.AND P0, PT, R25, 0x7fffffb6, PT ;  /* 0x7fffffb61900780c */ /* 0x000fe20003f06070 */
[C---:B------:R-:W-:Y:S01]  /*1f70*/  IMAD R77, R106.reuse, 0x2a, RZ ;  /* 0x0000002a6a4d7824 */ /* 0x040fe200078e02ff */
[--C-:B------:R-:W-:Y:S01]  /*1f80*/  SHF.R.U32.HI R25, RZ, 0xe, R48.reuse ;  /* 0x0000000eff197819 */ /* 0x100fe20000011630 */
[----:B------:R2:W5:Y:S01]  /*1f90*/  @!P5 LDG.E.U16 R5, desc[UR22][R28.64] ;  /* 0x000000161c05d981 */ /* 0x000562000c1e1500 */
[C---:B------:R-:W-:Y:S01]  /*1fa0*/  IMAD R73, R106.reuse, 0x2c, RZ ;  /* 0x0000002c6a497824 */ /* 0x040fe200078e02ff */
[----:B------:R-:W-:Y:S01]  /*1fb0*/  PRMT R55, RZ, 0x7610, R55 ;  /* 0x00007610ff377816 */ /* 0x000fe20000000037 */
[C---:B------:R-:W-:Y:S01]  /*1fc0*/  IMAD R93, R106.reuse, 0x16, RZ ;  /* 0x000000166a5d7824 */ /* 0x040fe200078e02ff */
[----:B------:R-:W-:Y:S01]  /*1fd0*/  LOP3.LUT P5, RZ, R25, 0x1, RZ, 0xc0, !PT ;  /* 0x0000000119ff7812 */ /* 0x000fe200078ac0ff */
[C---:B------:R-:W-:Y:S01]  /*1fe0*/  IMAD R25, R106.reuse, 0x11, RZ ;  /* 0x000000116a197824 */ /* 0x040fe200078e02ff */
[----:B-1----:R-:W-:Y:S01]  /*1ff0*/  PRMT R27, RZ, 0x7610, R27 ;  /* 0x00007610ff1b7816 */ /* 0x002fe2000000001b */
[C---:B------:R-:W-:Y:S01]  /*2000*/  IMAD R71, R106.reuse, 0x2e, RZ ;  /* 0x0000002e6a477824 */ /* 0x040fe200078e02ff */
[----:B------:R-:W-:Y:S01]  /*2010*/  SHF.R.U32.HI R26, RZ, 0xd, R48 ;  /* 0x0000000dff1a7819 */ /* 0x000fe20000011630 */
[C---:B------:R-:W-:Y:S01]  /*2020*/  IMAD R57, R106.reuse, 0x18, RZ ;  /* 0x000000186a397824 */ /* 0x040fe200078e02ff */
[----:B------:R-:W-:Y:S01]  /*2030*/  LEA.HI.X.SX32 R35, R25, R7, 0x1, P6 ;  /* 0x0000000719237211 */ /* 0x000fe200030f0eff */
[----:B------:R-:W-:Y:S01]  /*2040*/  IMAD R59, R106, 0x30, RZ ;  /* 0x000000306a3b7824 */ /* 0x000fe200078e02ff */
[----:B------:R1:W5:Y:S01]  /*2050*/  @!P4 LDG.E.U16 R27, desc[UR22][R30.64] ;  /* 0x000000161e1bc981 */ /* 0x000362000c1e1500 */
[----:B------:R-:W-:-:S02]  /*2060*/  PRMT R25, RZ, 0x7610, R25 ;  /* 0x00007610ff197816 */ /* 0x000fc40000000019 */
[----:B------:R-:W-:Y:S01]  /*2070*/  PRMT R56, RZ, 0x7610, R56 ;  /* 0x00007610ff387816 */ /* 0x000fe20000000038 */
[C---:B------:R-:W-:Y:S01]  /*2080*/  IMAD R49, R106.reuse, 0x32, RZ ;  /* 0x000000326a317824 */ /* 0x040fe200078e02ff */
[-C--:B------:R-:W-:Y:S02]  /*2090*/  LEA R32, P6, R106, R6.reuse, 0x3 ;  /* 0x000000066a207211 */ /* 0x080fe400078c18ff */
[----:B------:R-:W-:Y:S01]  /*20a0*/  PRMT R54, RZ, 0x7610, R54 ;  /* 0x00007610ff367816 */ /* 0x000fe20000000036 */
[----:B--2---:R-:W-:Y:S01]  /*20b0*/  VIADD R29, R4, 0xfffffffa ;  /* 0xfffffffa041d7836 */ /* 0x004fe20000000000 */
[----:B------:R-:W-:Y:S01]  /*20c0*/  LOP3.LUT P4, RZ, R26, 0x1, RZ, 0xc0, !PT ;  /* 0x000000011aff7812 */ /* 0x000fe2000788c0ff */
[----:B------:R2:W5:Y:S01]  /*20d0*/  @P5 LDG.E.U16 R25, desc[UR22][R34.64] ;  /* 0x0000001622195981 */ /* 0x000562000c1e1500 */
[----:B------:R-:W-:Y:S02]  /*20e0*/  SHF.R.U32.HI R26, RZ, 0xc, R48 ;  /* 0x0000000cff1a7819 */ /* 0x000fe40000011630 */
[----:B------:R-:W-:Y:S01]  /*20f0*/  PRMT R62, RZ, 0x7610, R62 ;  /* 0x00007610ff3e7816 */ /* 0x000fe2000000003e */
[C---:B------:R-:W-:Y:S01]  /*2100*/  IMAD R67, R106.reuse, 0x34, RZ ;  /* 0x000000346a437824 */ /* 0x040fe200078e02ff */
[----:B------:R-:W-:Y:S01]  /*2110*/  PRMT R28, RZ, 0x7610, R28 ;  /* 0x00007610ff1c7816 */ /* 0x000fe2000000001c */
[----:B------:R-:W-:Y:S01]  /*2120*/  IMAD R95, R106, 0x1a, RZ ;  /* 0x0000001a6a5f7824 */ /* 0x000fe200078e02ff */
[----:B------:R-:W-:Y:S01]  /*2130*/  LEA.HI.X.SX32 R33, R36, R7, 0x1, P6 ;  /* 0x0000000724217211 */ /* 0x000fe200030f0eff */
[C---:B------:R-:W-:Y:S01]  /*2140*/  IMAD R69, R106.reuse, 0x36, RZ ;  /* 0x000000366a457824 */ /* 0x040fe200078e02ff */
[----:B-1----:R-:W-:Y:S01]  /*2150*/  IADD3 R30, P6, PT, R83, R6, RZ ;  /* 0x00000006531e7210 */ /* 0x002fe20007fde0ff */
[----:B------:R-:W-:Y:S01]  /*2160*/  IMAD R65, R106, 0x1b, RZ ;  /* 0x0000001b6a417824 */ /* 0x000fe200078e02ff */
[----:B------:R-:W-:Y:S01]  /*2170*/  LOP3.LUT P5, RZ, R26, 0x1, RZ, 0xc0, !PT ;  /* 0x000000011aff7812 */ /* 0x000fe200078ac0ff */
[----:B------:R1:W5:Y:S01]  /*2180*/  @!P2 LDG.E.U16 R28, desc[UR22][R32.64] ;  /* 0x00000016201ca981 */ /* 0x000362000c1e1500 */
[----:B------:R-:W-:-:S02]  /*2190*/  PRMT R26, RZ, 0x7610, R26 ;  /* 0x00007610ff1a7816 */ /* 0x000fc4000000001a */
[----:B------:R-:W-:Y:S01]  /*21a0*/  PRMT R63, RZ, 0x7610, R63 ;  /* 0x00007610ff3f7816 */ /* 0x000fe2000000003f */
[----:B------:R-:W-:Y:S01]  /*21b0*/  IMAD R91, R106, 0x1c, RZ ;  /* 0x0000001c6a5b7824 */ /* 0x000fe200078e02ff */
[-C--:B------:R-:W-:Y:S01]  /*21c0*/  LEA.HI.X.SX32 R31, R47, R7.reuse, 0x1, P6 ;  /* 0x000000072f1f7211 */ /* 0x080fe200030f0eff */
[----:B------:R-:W-:Y:S01]  /*21d0*/  VIADD R58, R4, 0xffffffcc ;  /* 0xffffffcc043a7836 */ /* 0x000fe20000000000 */
[----:B------:R-:W-:Y:S01]  /*21e0*/  ISETP.GE.U32.AND P2, PT, R29, 0x7fffffbb, PT ;  /* 0x7fffffbb1d00780c */ /* 0x000fe20003f46070 */
[----:B------:R-:W-:Y:S01]  /*21f0*/  IMAD R29, R106, 0x13, RZ ;  /* 0x000000136a1d7824 */ /* 0x000fe200078e02ff */
[----:B------:R-:W-:Y:S01]  /*2200*/  SHF.R.U32.HI R37, RZ, 0xb, R48 ;  /* 0x0000000bff257819 */ /* 0x000fe20000011630 */
[----:B------:R3:W5:Y:S01]  /*2210*/  @P4 LDG.E.U16 R26, desc[UR22][R30.64] ;  /* 0x000000161e1a4981 */ /* 0x000762000c1e1500 */
[-C--:B--2---:R-:W-:Y:S02]  /*2220*/  IADD3 R34, P6, PT, R79, R6.reuse, RZ ;  /* 0x000000064f227210 */ /* 0x084fe40007fde0ff */
[----:B------:R-:W-:Y:S01]  /*2230*/  PRMT R64, RZ, 0x7610, R64 ;  /* 0x00007610ff407816 */ /* 0x000fe20000000040 */
[----:B------:R-:W-:Y:S01]  /*2240*/  VIADD R72, R4, 0xffffffc6 ;  /* 0xffffffc604487836 */ /* 0x000fe20000000000 */
[----:B------:R-:W-:Y:S01]  /*2250*/  LOP3.LUT P4, RZ, R37, 0x1, RZ, 0xc0, !PT ;  /* 0x0000000125ff7812 */ /* 0x000fe2000788c0ff */
[----:B------:R-:W-:Y:S01]  /*2260*/  IMAD R37, R106, 0xa, RZ ;  /* 0x0000000a6a257824 */ /* 0x000fe200078e02ff */
[-C--:B------:R-:W-:Y:S01]  /*2270*/  LEA.HI.X.SX32 R35, R29, R7.reuse, 0x1, P6 ;  /* 0x000000071d237211 */ /* 0x080fe200030f0eff */
[C---:B------:R-:W-:Y:S01]  /*2280*/  VIADD R70, R4.reuse, 0xffffffc7 ;  /* 0xffffffc704467836 */ /* 0x040fe20000000000 */
[----:B-1----:R-:W-:Y:S01]  /*2290*/  IADD3 R32, P6, PT, R39, R6, RZ ;  /* 0x0000000627207210 */ /* 0x002fe20007fde0ff */
[C---:B------:R-:W-:Y:S01]  /*22a0*/  VIADD R74, R4.reuse, 0xffffffc2 ;  /* 0xffffffc2044a7836 */ /* 0x040fe20000000000 */
[----:B------:R-:W-:Y:S01]  /*22b0*/  PRMT R29, RZ, 0x7610, R29 ;  /* 0x00007610ff1d7816 */ /* 0x000fe2000000001d */
[C---:B------:R-:W-:Y:S01]  /*22c0*/  VIADD R76, R4.reuse, 0xffffffde ;  /* 0xffffffde044c7836 */ /* 0x040fe20000000000 */
[----:B---3--:R-:W-:Y:S01]  /*22d0*/  PRMT R31, RZ, 0x7610, R31 ;  /* 0x00007610ff1f7816 */ /* 0x008fe2000000001f */
[----:B------:R-:W-:Y:S01]  /*22e0*/  VIADD R92, R4, 0xffffffd2 ;  /* 0xffffffd2045c7836 */ /* 0x000fe20000000000 */
[----:B------:R-:W-:-:S02]  /*22f0*/  LEA.HI.X.SX32 R33, R37, R7, 0x1, P6 ;  /* 0x0000000725217211 */ /* 0x000fc400030f0eff */
[----:B------:R-:W-:Y:S01]  /*2300*/  PRMT R94, RZ, 0x7610, R94 ;  /* 0x00007610ff5e7816 */ /* 0x000fe2000000005e */
[----:B------:R1:W5:Y:S01]  /*2310*/  @P5 LDG.E.U16 R29, desc[UR22][R34.64] ;  /* 0x00000016221d5981 */ /* 0x000362000c1e1500 */
[----:B------:R-:W-:Y:S01]  /*2320*/  SHF.R.U32.HI R30, RZ, 0xf, R48 ;  /* 0x0000000fff1e7819 */ /* 0x000fe20000011630 */
[----:B------:R-:W-:Y:S01]  /*2330*/  IMAD R133, R106, 0x3c, RZ ;  /* 0x0000003c6a857824 */ /* 0x000fe200078e02ff */
[----:B------:R-:W-:Y:S01]  /*2340*/  ISETP.GE.U32.AND P5, PT, R38, 0x7fffffb4, PT ;  /* 0x7fffffb42600780c */ /* 0x000fe20003fa6070 */
[----:B------:R2:W5:Y:S01]  /*2350*/  @!P0 LDG.E.U16 R31, desc[UR22][R32.64] ;  /* 0x00000016201f8981 */ /* 0x000562000c1e1500 */
[----:B------:R-:W-:Y:S01]  /*2360*/  IADD3 R38, P6, PT, R75, R6, RZ ;  /* 0x000000064b267210 */ /* 0x000fe20007fde0ff */
[----:B------:R-:W-:Y:S01]  /*2370*/  IMAD R135, R106, 0x3e, RZ ;  /* 0x0000003e6a877824 */ /* 0x000fe200078e02ff */
[----:B------:R-:W-:Y:S02]  /*2380*/  LOP3.LUT P0, RZ, R30, 0x1, RZ, 0xc0, !PT ;  /* 0x000000011eff7812 */ /* 0x000fe4000780c0ff */
[----:B------:R-:W-:Y:S01]  /*2390*/  PRMT R100, RZ, 0x7610, R100 ;  /* 0x00007610ff647816 */ /* 0x000fe20000000064 */
[----:B-1----:R-:W-:Y:S01]  /*23a0*/  IMAD.SHL.U32 R35, R106, 0x10, RZ ;  /* 0x000000106a237824 */ /* 0x002fe200078e00ff */
[----:B------:R-:W-:-:S02]  /*23b0*/  PRMT R30, RZ, 0x7610, R30 ;  /* 0x00007610ff1e7816 */ /* 0x000fc4000000001e */
[----:B------:R-:W-:Y:S02]  /*23c0*/  PRMT R102, RZ, 0x7610, R102 ;  /* 0x00007610ff667816 */ /* 0x000fe40000000066 */
[----:B------:R-:W-:Y:S02]  /*23d0*/  PRMT R104, RZ, 0x7610, R104 ;  /* 0x00007610ff687816 */ /* 0x000fe40000000068 */
[----:B------:R-:W-:Y:S02]  /*23e0*/  PRMT R108, RZ, 0x7610, R108 ;  /* 0x00007610ff6c7816 */ /* 0x000fe4000000006c */
[----:B------:R-:W-:Y:S02]  /*23f0*/  PRMT R110, RZ, 0x7610, R110 ;  /* 0x00007610ff6e7816 */ /* 0x000fe4000000006e */
[----:B------:R-:W-:Y:S02]  /*2400*/  PRMT R112, RZ, 0x7610, R112 ;  /* 0x00007610ff707816 */ /* 0x000fe40000000070 */
[----:B------:R-:W-:-:S02]  /*2410*/  PRMT R114, RZ, 0x7610, R114 ;  /* 0x00007610ff727816 */ /* 0x000fc40000000072 */
[----:B------:R-:W-:Y:S02]  /*2420*/  PRMT R116, RZ, 0x7610, R116 ;  /* 0x00007610ff747816 */ /* 0x000fe40000000074 */
[----:B------:R-:W-:Y:S01]  /*2430*/  PRMT R120, RZ, 0x7610, R120 ;  /* 0x00007610ff787816 */ /* 0x000fe20000000078 */
[C---:B------:R-:W-:Y:S01]  /*2440*/  IMAD R125, R106.reuse, 0x5e, RZ ;  /* 0x0000005e6a7d7824 */ /* 0x040fe200078e02ff */
[-C--:B------:R-:W-:Y:S02]  /*2450*/  LEA.HI.X.SX32 R39, R39, R7.reuse, 0x1, P6 ;  /* 0x0000000727277211 */ /* 0x080fe400030f0eff */
[----:B------:R-:W-:Y:S01]  /*2460*/  PRMT R123, RZ, 0x7610, R123 ;  /* 0x00007610ff7b7816 */ /* 0x000fe2000000007b */
[C---:B------:R-:W-:Y:S01]  /*2470*/  IMAD R127, R106.reuse, 0x60, RZ ;  /* 0x000000606a7f7824 */ /* 0x040fe200078e02ff */
[CC--:B------:R-:W-:Y:S01]  /*2480*/  LEA R34, P6, R106.reuse, R6.reuse, 0x5 ;  /* 0x000000066a227211 */ /* 0x0c0fe200078c28ff */
[----:B------:R1:W5:Y:S01]  /*2490*/  @P4 LDG.E.U16 R30, desc[UR22][R38.64] ;  /* 0x00000016261e4981 */ /* 0x000362000c1e1500 */
[----:B------:R-:W-:Y:S01]  /*24a0*/  SHF.R.U32.HI R40, RZ, 0xa, R48 ;  /* 0x0000000aff287819 */ /* 0x000fe20000011630 */
[C---:B------:R-:W-:Y:S01]  /*24b0*/  IMAD R137, R106.reuse, 0x72, RZ ;  /* 0x000000726a897824 */ /* 0x040fe200078e02ff */
[----:B--2---:R-:W-:Y:S01]  /*24c0*/  PRMT R32, RZ, 0x7610, R32 ;  /* 0x00007610ff207816 */ /* 0x004fe20000000020 */
[C---:B------:R-:W-:Y:S01]  /*24d0*/  IMAD R33, R106.reuse, 0x15, RZ ;  /* 0x000000156a217824 */ /* 0x040fe200078e02ff */
[-C--:B------:R-:W-:Y:S01]  /*24e0*/  LEA.HI.X.SX32 R35, R35, R7.reuse, 0x1, P6 ;  /* 0x0000000723237211 */ /* 0x080fe200030f0eff */
[----:B------:R-:W-:Y:S01]  /*24f0*/  IMAD R139, R106, 0x74, RZ ;  /* 0x000000746a8b7824 */ /* 0x000fe200078e02ff */
[----:B------:R-:W-:Y:S01]  /*2500*/  LOP3.LUT P4, RZ, R40, 0x1, RZ, 0xc0, !PT ;  /* 0x0000000128ff7812 */ /* 0x000fe2000788c0ff */
[C---:B------:R-:W-:Y:S01]  /*2510*/  IMAD R129, R106.reuse, 0x39, RZ ;  /* 0x000000396a817824 */ /* 0x040fe200078e02ff */
[-C--:B------:R-:W-:Y:S01]  /*2520*/  IADD3 R42, P6, PT, R77, R6.reuse, RZ ;  /* 0x000000064d2a7210 */ /* 0x080fe20007fde0ff */
[----:B------:R2:W5:Y:S01]  /*2530*/  @P0 LDG.E.U16 R32, desc[UR22][R34.64] ;  /* 0x0000001622200981 */ /* 0x000562000c1e1500 */
[--C-:B------:R-:W-:Y:S01]  /*2540*/  SHF.R.U32.HI R40, RZ, 0x9, R48.reuse ;  /* 0x00000009ff287819 */ /* 0x100fe20000011630 */
[C---:B-1----:R-:W-:Y:S01]  /*2550*/  IMAD R38, R106.reuse, 0x5, RZ ;  /* 0x000000056a267824 */ /* 0x042fe200078e02ff */
[-C--:B------:R-:W-:Y:S01]  /*2560*/  LEA.HI.X.SX32 R43, R33, R7.reuse, 0x1, P6 ;  /* 0x00000007212b7211 */ /* 0x080fe200030f0eff */
[----:B------:R-:W-:Y:S01]  /*2570*/  IMAD R141, R106, 0x76, RZ ;  /* 0x000000766a8d7824 */ /* 0x000fe200078e02ff */
[----:B------:R-:W-:Y:S01]  /*2580*/  LOP3.LUT P0, RZ, R40, 0x1, RZ, 0xc0, !PT ;  /* 0x0000000128ff7812 */ /* 0x000fe2000780c0ff */
[C---:B------:R-:W-:Y:S01]  /*2590*/  IMAD R143, R106.reuse, 0x78, RZ ;  /* 0x000000786a8f7824 */ /* 0x040fe200078e02ff */
[----:B------:R-:W-:Y:S01]  /*25a0*/  IADD3 R40, P6, PT, R37, R6, RZ ;  /* 0x0000000625287210 */ /* 0x000fe20007fde0ff */
[----:B------:R-:W-:Y:S01]  /*25b0*/  IMAD R131, R106, 0x3b, RZ ;  /* 0x0000003b6a837824 */ /* 0x000fe200078e02ff */
[----:B------:R-:W-:Y:S01]  /*25c0*/  PRMT R33, RZ, 0x7610, R33 ;  /* 0x00007610ff217816 */ /* 0x000fe20000000021 */
[----:B--2---:R-:W-:Y:S01]  /*25d0*/  VIADD R35, R4, 0xfffffffc ;  /* 0xfffffffc04237836 */ /* 0x004fe20000000000 */
[----:B------:R-:W-:Y:S01]  /*25e0*/  LEA.HI.X.SX32 R41, R38, R7, 0x1, P6 ;  /* 0x0000000726297211 */ /* 0x000fe200030f0eff */
[----:B0-----:R-:W0:Y:S01]  /*25f0*/  LDCU UR4, c[0x0][0x3b0] ;  /* 0x00007600ff0477ac */ /* 0x001e220008000800 */
[----:B------:R-:W-:-:S02]  /*2600*/  SHF.R.U32.HI R39, RZ, 0x8, R48 ;  /* 0x00000008ff277819 */ /* 0x000fc40000011630 */
[-C--:B------:R-:W-:Y:S01]  /*2610*/  IADD3 R44, P6, PT, R73, R6.reuse, RZ ;  /* 0x00000006492c7210 */ /* 0x080fe20007fde0ff */
[----:B------:R1:W5:Y:S01]  /*2620*/  @P4 LDG.E.U16 R33, desc[UR22][R42.64] ;  /* 0x000000162a214981 */ /* 0x000362000c1e1500 */
[----:B------:R-:W-:Y:S02]  /*2630*/  LOP3.LUT P4, RZ, R39, 0x1, RZ, 0xc0, !PT ;  /* 0x0000000127ff7812 */ /* 0x000fe4000788c0ff */
[----:B------:R-:W-:Y:S01]  /*2640*/  PRMT R34, RZ, 0x7610, R34 ;  /* 0x00007610ff227816 */ /* 0x000fe20000000022 */
[----:B------:R2:W5:Y:S01]  /*2650*/  @!P2 LDG.E.U16 R55, desc[UR22][R40.64] ;  /* 0x000000162837a981 */ /* 0x000562000c1e1500 */
[----:B------:R-:W-:Y:S01]  /*2660*/  ISETP.GE.U32.AND P2, PT, R35, 0x7fffffbd, PT ;  /* 0x7fffffbd2300780c */ /* 0x000fe20003f46070 */
[----:B------:R-:W-:Y:S01]  /*2670*/  IMAD R35, R106, 0x17, RZ ;  /* 0x000000176a237824 */ /* 0x000fe200078e02ff */
[----:B------:R-:W-:Y:S02]  /*2680*/  LEA.HI.X.SX32 R45, R93, R7, 0x1, P6 ;  /* 0x000000075d2d7211 */ /* 0x000fe400030f0eff */
[----:B------:R-:W-:-:S02]  /*2690*/  IADD3 R60, P6, PT, R71, R6, RZ ;  /* 0x00000006473c7210 */ /* 0x000fc40007fde0ff */
[----:B------:R-:W-:Y:S01]  /*26a0*/  SHF.R.U32.HI R39, RZ, 0x7, R48 ;  /* 0x00000007ff277819 */ /* 0x000fe20000011630 */
[----:B------:R3:W5:Y:S01]  /*26b0*/  @P0 LDG.E.U16 R34, desc[UR22][R44.64] ;  /* 0x000000162c220981 */ /* 0x000762000c1e1500 */
[-C--:B------:R-:W-:Y:S02]  /*26c0*/  LEA.HI.X.SX32 R61, R35, R7.reuse, 0x1, P6 ;  /* 0x00000007233d7211 */ /* 0x080fe400030f0eff */
[----:B------:R-:W-:Y:S02]  /*26d0*/  PRMT R35, RZ, 0x7610, R35 ;  /* 0x00007610ff237816 */ /* 0x000fe40000000023 */
[----:B------:R-:W-:Y:S01]  /*26e0*/  LOP3.LUT P0, RZ, R39, 0x1, RZ, 0xc0, !PT ;  /* 0x0000000127ff7812 */ /* 0x000fe2000780c0ff */
[----:B------:R-:W-:Y:S01]  /*26f0*/  IMAD R39, R106, 0xc, RZ ;  /* 0x0000000c6a277824 */ /* 0x000fe200078e02ff */
[----:B-1----:R-:W-:Y:S01]  /*2700*/  IADD3 R42, P6, PT, R57, R6, RZ ;  /* 0x00000006392a7210 */ /* 0x002fe20007fde0ff */
[----:B--2---:R-:W-:Y:S01]  /*2710*/  VIADD R40, R4, 0xfffffff9 ;  /* 0xfffffff904287836 */ /* 0x004fe20000000000 */
[----:B------:R1:W5:Y:S02]  /*2720*/  @P4 LDG.E.U16 R35, desc[UR22][R60.64] ;  /* 0x000000163c234981 */ /* 0x000364000c1e1500 */
[----:B------:R-:W-:-:S02]  /*2730*/  LEA.HI.X.SX32 R43, R39, R7, 0x1, P6 ;  /* 0x00000007272b7211 */ /* 0x000fc400030f0eff */
[----:B------:R-:W-:Y:S02]  /*2740*/  ISETP.GE.U32.AND P4, PT, R40, 0x7fffffba, PT ;  /* 0x7fffffba2800780c */ /* 0x000fe40003f86070 */
[----:B------:R-:W-:Y:S01]  /*2750*/  SHF.R.U32.HI R40, RZ, 0x6, R48 ;  /* 0x00000006ff287819 */ /* 0x000fe20000011630 */
[----:B------:R2:W5:Y:S01]  /*2760*/  @!P5 LDG.E.U16 R56, desc[UR22][R42.64] ;  /* 0x000000162a38d981 */ /* 0x000562000c1e1500 */
[-C--:B---3--:R-:W-:Y:S02]  /*2770*/  IADD3 R44, P6, PT, R59, R6.reuse, RZ ;  /* 0x000000063b2c7210 */ /* 0x088fe40007fde0ff */
[----:B------:R-:W-:Y:S01]  /*2780*/  LOP3.LUT P5, RZ, R40, 0x1, RZ, 0xc0, !PT ;  /* 0x0000000128ff7812 */ /* 0x000fe200078ac0ff */
[----:B------:R-:W-:Y:S01]  /*2790*/  VIADD R40, R4, 0xfffffff8 ;  /* 0xfffffff804287836 */ /* 0x000fe20000000000 */
[----:B------:R-:W-:Y:S01]  /*27a0*/  LEA.HI.X.SX32 R45, R57, R7, 0x1, P6 ;  /* 0x00000007392d7211 */ /* 0x000fe200030f0eff */
[----:B------:R-:W-:Y:S01]  /*27b0*/  IMAD R41, R106, 0x19, RZ ;  /* 0x000000196a297824 */ /* 0x000fe200078e02ff */
[----:B-1----:R-:W-:-:S03]  /*27c0*/  IADD3 R60, P6, PT, R49, R6, RZ ;  /* 0x00000006313c7210 */ /* 0x002fc60007fde0ff */
[----:B------:R1:W5:Y:S01]  /*27d0*/  @P0 LDG.E.U16 R54, desc[UR22][R44.64] ;  /* 0x000000162c360981 */ /* 0x000362000c1e1500 */
[----:B------:R-:W-:Y:S01]  /*27e0*/  ISETP.GE.U32.AND P0, PT, R40, 0x7fffffb9, PT ;  /* 0x7fffffb92800780c */ /* 0x000fe20003f06070 */
[C---:B------:R-:W-:Y:S01]  /*27f0*/  IMAD R40, R106.reuse, 0x6, RZ ;  /* 0x000000066a287824 */ /* 0x040fe200078e02ff */
[----:B------:R-:W-:Y:S02]  /*2800*/  PRMT R57, RZ, 0x7610, R57 ;  /* 0x00007610ff397816 */ /* 0x000fe40000000039 */
[-C--:B------:R-:W-:Y:S01]  /*2810*/  LEA.HI.X.SX32 R61, R41, R7.reuse, 0x1, P6 ;  /* 0x00000007293d7211 */ /* 0x080fe200030f0eff */
[----:B------:R-:W-:Y:S01]  /*2820*/  IMAD R41, R106, 0x3, RZ ;  /* 0x000000036a297824 */ /* 0x000fe200078e02ff */
[----:B--2---:R-:W-:Y:S02]  /*2830*/  SHF.R.U32.HI R43, RZ, 0x5, R48 ;  /* 0x00000005ff2b7819 */ /* 0x004fe40000011630 */
[----:B------:R-:W-:Y:S01]  /*2840*/  IADD3 R42, P6, PT, R40, R6, RZ ;  /* 0x00000006282a7210 */ /* 0x000fe20007fde0ff */
[----:B------:R2:W5:Y:S01]  /*2850*/  @P5 LDG.E.U16 R57, desc[UR22][R60.64] ;  /* 0x000000163c395981 */ /* 0x000562000c1e1500 */
[----:B------:R-:W-:Y:S01]  /*2860*/  LOP3.LUT P5, RZ, R43, 0x1, RZ, 0xc0, !PT ;  /* 0x000000012bff7812 */ /* 0x000fe200078ac0ff */
[----:B-1----:R-:W-:Y:S01]  /*2870*/  VIADD R45, R4, 0xfffffff1 ;  /* 0xfffffff1042d7836 */ /* 0x002fe20000000000 */
[----:B------:R-:W-:-:S02]  /*2880*/  LEA.HI.X.SX32 R43, R41, R7, 0x1, P6 ;  /* 0x00000007292b7211 */ /* 0x000fc400030f0eff */
[----:B------:R-:W-:-:S03]  /*2890*/  IADD3 R44, P6, PT, R39, R6, RZ ;  /* 0x00000006272c7210 */ /* 0x000fc60007fde0ff */
[----:B------:R1:W5:Y:S01]  /*28a0*/  @!P2 LDG.E.U16 R62, desc[UR22][R42.64] ;  /* 0x000000162a3ea981 */ /* 0x000362000c1e1500 */
[----:B------:R-:W-:Y:S02]  /*28b0*/  ISETP.GE.U32.AND P2, PT, R45, 0x7fffffb2, PT ;  /* 0x7fffffb22d00780c */ /* 0x000fe40003f46070 */
[-C--:B------:R-:W-:Y:S02]  /*28c0*/  LEA.HI.X.SX32 R45, R40, R7.reuse, 0x1, P6 ;  /* 0x00000007282d7211 */ /* 0x080fe400030f0eff */
[----:B------:R-:W-:Y:S02]  /*28d0*/  IADD3 R84, P6, PT, R67, R6, RZ ;  /* 0x0000000643547210 */ /* 0x000fe40007fde0ff */
[----:B------:R-:W-:Y:S01]  /*28e0*/  SHF.R.U32.HI R46, RZ, 0x4, R48 ;  /* 0x00000004ff2e7819 */ /* 0x000fe20000011630 */
[----:B------:R3:W5:Y:S01]  /*28f0*/  @!P4 LDG.E.U16 R63, desc[UR22][R44.64] ;  /* 0x000000162c3fc981 */ /* 0x000762000c1e1500 */
[----:B--2---:R-:W-:Y:S02]  /*2900*/  PRMT R60, RZ, 0x7610, R60 ;  /* 0x00007610ff3c7816 */ /* 0x004fe4000000003c */
[----:B------:R-:W-:-:S02]  /*2910*/  LEA.HI.X.SX32 R85, R95, R7, 0x1, P6 ;  /* 0x000000075f557211 */ /* 0x000fc400030f0eff */
[----:B------:R-:W-:Y:S01]  /*2920*/  LOP3.LUT P6, RZ, R46, 0x1, RZ, 0xc0, !PT ;  /* 0x000000012eff7812 */ /* 0x000fe200078cc0ff */
[----:B-1----:R-:W-:Y:S02]  /*2930*/  VIADD R43, R4, 0xfffffff6 ;  /* 0xfffffff6042b7836 */ /* 0x002fe40000000000 */
[----:B------:R1:W5:Y:S01]  /*2940*/  @P5 LDG.E.U16 R60, desc[UR22][R84.64] ;  /* 0x00000016543c5981 */ /* 0x000362000c1e1500 */
[-C--:B------:R-:W-:Y:S01]  /*2950*/  IADD3 R88, P5, PT, R69, R6.reuse, RZ ;  /* 0x0000000645587210 */ /* 0x080fe20007fbe0ff */
[C---:B------:R-:W-:Y:S01]  /*2960*/  IMAD R42, R106.reuse, 0xe, RZ ;  /* 0x0000000e6a2a7824 */ /* 0x040fe200078e02ff */
[----:B------:R-:W-:Y:S02]  /*2970*/  PRMT R61, RZ, 0x7610, R61 ;  /* 0x00007610ff3d7816 */ /* 0x000fe4000000003d */
[----:B------:R-:W-:Y:S02]  /*2980*/  LEA.HI.X.SX32 R89, R65, R7, 0x1, P5 ;  /* 0x0000000741597211 */ /* 0x000fe400028f0eff */
[----:B------:R-:W-:Y:S01]  /*2990*/  ISETP.GE.U32.AND P4, PT, R43, 0x7fffffb7, PT ;  /* 0x7fffffb72b00780c */ /* 0x000fe20003f86070 */
[----:B------:R-:W-:Y:S01]  /*29a0*/  IMAD R43, R106, 0x7, RZ ;  /* 0x000000076a2b7824 */ /* 0x000fe200078e02ff */
[-C--:B---3--:R-:W-:Y:S01]  /*29b0*/  IADD3 R44, P5, PT, R42, R6.reuse, RZ ;  /* 0x000000062a2c7210 */ /* 0x088fe20007fbe0ff */
[----:B------:R-:W-:Y:S01]  /*29c0*/  VIADD R46, R4, 0xfffffff4 ;  /* 0xfffffff4042e7836 */ /* 0x000fe20000000000 */
[----:B------:R-:W5:Y:S01]  /*29d0*/  @P6 LDG.E.U16 R61, desc[UR22][R88.64] ;  /* 0x00000016583d6981 */ /* 0x000f62000c1e1500 */
[----:B-1----:R-:W-:-:S02]  /*29e0*/  IADD3 R84, P6, PT, R91, R6, RZ ;  /* 0x000000065b547210 */ /* 0x002fc40007fde0ff */
[-C--:B------:R-:W-:Y:S02]  /*29f0*/  LEA.HI.X.SX32 R45, R43, R7.reuse, 0x1, P5 ;  /* 0x000000072b2d7211 */ /* 0x080fe400028f0eff */
[----:B------:R-:W-:Y:S01]  /*2a00*/  ISETP.GE.U32.AND P5, PT, R46, 0x7fffffb5, PT ;  /* 0x7fffffb52e00780c */ /* 0x000fe20003fa6070 */
[----:B------:R-:W-:Y:S01]  /*2a10*/  VIADD R46, R4, 0xffffffcd ;  /* 0xffffffcd042e7836 */ /* 0x000fe20000000000 */
[----:B------:R-:W-:Y:S01]  /*2a20*/  LEA.HI.X.SX32 R85, R42, R7, 0x1, P6 ;  /* 0x000000072a557211 */ /* 0x000fe200030f0eff */
[----:B------:R1:W5:Y:S01]  /*2a30*/  @!P0 LDG.E.U16 R64, desc[UR22][R44.64] ;  /* 0x000000162c408981 */ /* 0x000362000c1e1500 */
[----:B------:R-:W-:Y:S02]  /*2a40*/  PRMT R65, RZ, 0x7610, R65 ;  /* 0x00007610ff417816 */ /* 0x000fe40000000041 */
[----:B------:R-:W-:Y:S01]  /*2a50*/  ISETP.GE.U32.AND P6, PT, R58, 0x7fffff8d, PT ;  /* 0x7fffff8d3a00780c */ /* 0x000fe20003fc6070 */
[----:B------:R-:W-:Y:S01]  /*2a60*/  VIADD R58, R4, 0xffffffce ;  /* 0xffffffce043a7836 */ /* 0x000fe20000000000 */
[----:B------:R-:W-:Y:S01]  /*2a70*/  ISETP.GE.U32.AND P0, PT, R46, 0x7fffff8e, PT ;  /* 0x7fffff8e2e00780c */ /* 0x000fe20003f06070 */
[C---:B------:R-:W-:Y:S01]  /*2a80*/  VIADD R46, R4.reuse, 0xffffffcf ;  /* 0xffffffcf042e7836 */ /* 0x040fe20000000000 */
[----:B------:R2:W5:Y:S01]  /*2a90*/  @!P2 LDG.E.U16 R65, desc[UR22][R84.64] ;  /* 0x000000165441a981 */ /* 0x000562000c1e1500 */
[----:B-1----:R-:W-:Y:S01]  /*2aa0*/  VIADD R45, R4, 0xffffffc8 ;  /* 0xffffffc8042d7836 */ /* 0x002fe20000000000 */
[----:B------:R-:W-:Y:S01]  /*2ab0*/  ISETP.GE.U32.AND P2, PT, R58, 0x7fffff8f, PT ;  /* 0x7fffff8f3a00780c */ /* 0x000fe20003f46070 */
[----:B------:R-:W-:Y:S01]  /*2ac0*/  VIADD R44, R4, 0xffffffc9 ;  /* 0xffffffc9042c7836 */ /* 0x000fe20000000000 */
[----:B------:R-:W-:-:S02]  /*2ad0*/  SEL R58, RZ, 0x1, P6 ;  /* 0x00000001ff3a7807 */ /* 0x000fc40003000000 */
[----:B------:R-:W-:Y:S02]  /*2ae0*/  SEL R89, RZ, 0x1fffe, P0 ;  /* 0x0001fffeff597807 */ /* 0x000fe40000000000 */
[----:B------:R-:W-:Y:S02]  /*2af0*/  ISETP.GE.U32.AND P6, PT, R46, 0x7fffff90, PT ;  /* 0x7fffff902e00780c */ /* 0x000fe40003fc6070 */
[----:B------:R-:W-:Y:S01]  /*2b00*/  ISETP.GE.U32.AND P0, PT, R45, 0x7fffff89, PT ;  /* 0x7fffff892d00780c */ /* 0x000fe20003f06070 */
[----:B------:R-:W-:Y:S01]  /*2b10*/  VIADD R45, R4, 0xffffffca ;  /* 0xffffffca042d7836 */ /* 0x000fe20000000000 */
[----:B------:R-:W-:Y:S02]  /*2b20*/  SEL R46, RZ, 0x4, P2 ;  /* 0x00000004ff2e7807 */ /* 0x000fe40001000000 */
[----:B------:R-:W-:Y:S01]  /*2b30*/  ISETP.GE.U32.AND P2, PT, R44, 0x7fffff8a, PT ;  /* 0x7fffff8a2c00780c */ /* 0x000fe20003f46070 */
[----:B------:R-:W-:Y:S01]  /*2b40*/  VIADD R44, R4, 0xffffffcb ;  /* 0xffffffcb042c7836 */ /* 0x000fe20000000000 */
[----:B--2---:R-:W-:-:S02]  /*2b50*/  SEL R85, RZ, 0x7fff8, P6 ;  /* 0x0007fff8ff557807 */ /* 0x004fc40003000000 */
[----:B------:R-:W-:Y:S01]  /*2b60*/  ISETP.GE.U32.AND P6, PT, R45, 0x7fffff8b, PT ;  /* 0x7fffff8b2d00780c */ /* 0x000fe20003fc6070 */
[----:B------:R-:W-:Y:S01]  /*2b70*/  VIADD R45, R4, 0xffffffc4 ;  /* 0xffffffc4042d7836 */ /* 0x000fe20000000000 */
[----:B------:R-:W-:Y:S02]  /*2b80*/  SEL R68, RZ, 0x1, P0 ;  /* 0x00000001ff447807 */ /* 0x000fe40000000000 */
[----:B------:R-:W-:Y:S01]  /*2b90*/  ISETP.GE.U32.AND P0, PT, R44, 0x7fffff8c, PT ;  /* 0x7fffff8c2c00780c */ /* 0x000fe20003f06070 */
[----:B------:R-:W-:Y:S01]  /*2ba0*/  VIADD R44, R4, 0xffffffc5 ;  /* 0xffffffc5042c7836 */ /* 0x000fe20000000000 */
[----:B------:R-:W-:Y:S02]  /*2bb0*/  SEL R97, RZ, 0x1fffe, P2 ;  /* 0x0001fffeff617807 */ /* 0x000fe40001000000 */
[----:B------:R-:W-:Y:S02]  /*2bc0*/  ISETP.GE.U32.AND P2, PT, R45, 0x7fffff85, PT ;  /* 0x7fffff852d00780c */ /* 0x000fe40003f46070 */
[----:B------:R-:W-:-:S02]  /*2bd0*/  SEL R45, RZ, 0x4, P6 ;  /* 0x00000004ff2d7807 */ /* 0x000fc40003000000 */
[----:B------:R-:W-:Y:S01]  /*2be0*/  ISETP.GE.U32.AND P6, PT, R44, 0x7fffff86, PT ;  /* 0x7fffff862c00780c */ /* 0x000fe20003fc6070 */
[----:B------:R-:W-:Y:S01]  /*2bf0*/  VIADD R44, R4, 0xffffffc1 ;  /* 0xffffffc1042c7836 */ /* 0x000fe20000000000 */
[----:B------:R-:W-:Y:S02]  /*2c00*/  SEL R66, RZ, 0x7fff8, P0 ;  /* 0x0007fff8ff427807 */ /* 0x000fe40000000000 */
[----:B------:R-:W-:Y:S02]  /*2c10*/  ISETP.GE.U32.AND P0, PT, R72, 0x7fffff87, PT ;  /* 0x7fffff874800780c */ /* 0x000fe40003f06070 */
[----:B------:R-:W-:Y:S02]  /*2c20*/  SEL R101, RZ, 0x1fffe, P6 ;  /* 0x0001fffeff657807 */ /* 0x000fe40003000000 */
[----:B------:R-:W-:Y:S02]  /*2c30*/  SEL R72, RZ, 0x1, P2 ;  /* 0x00000001ff487807 */ /* 0x000fe40001000000 */
[----:B------:R-:W-:Y:S01]  /*2c40*/  ISETP.GE.U32.AND P6, PT, R44, 0x7fffff82, PT ;  /* 0x7fffff822c00780c */ /* 0x000fe20003fc6070 */
[----:B------:R-:W-:Y:S01]  /*2c50*/  VIADD R44, R4, 0xffffffc3 ;  /* 0xffffffc3042c7836 */ /* 0x000fe20000000000 */
[----:B------:R-:W-:-:S02]  /*2c60*/  ISETP.GE.U32.AND P2, PT, R70, 0x7fffff88, PT ;  /* 0x7fffff884600780c */ /* 0x000fc40003f46070 */
[----:B------:R-:W-:Y:S02]  /*2c70*/  SEL R70, RZ, 0x4, P0 ;  /* 0x00000004ff467807 */ /* 0x000fe40000000000 */
[----:B------:R-:W-:Y:S01]  /*2c80*/  ISETP.GE.U32.AND P0, PT, R74, 0x7fffff83, PT ;  /* 0x7fffff834a00780c */ /* 0x000fe20003f06070 */
[----:B------:R-:W-:Y:S01]  /*2c90*/  VIADD R74, R4, 0xffffffdc ;  /* 0xffffffdc044a7836 */ /* 0x000fe20000000000 */
[----:B------:R-:W-:Y:S02]  /*2ca0*/  SEL R99, RZ, 0x7fff8, P2 ;  /* 0x0007fff8ff637807 */ /* 0x000fe40001000000 */
[----:B------:R-:W-:Y:S01]  /*2cb0*/  ISETP.GE.U32.AND P2, PT, R44, 0x7fffff84, PT ;  /* 0x7fffff842c00780c */ /* 0x000fe20003f46070 */
[----:B------:R-:W-:Y:S01]  /*2cc0*/  VIADD R44, R4, 0xffffffdd ;  /* 0xffffffdd042c7836 */ /* 0x000fe20000000000 */
[----:B------:R-:W-:Y:S02]  /*2cd0*/  SEL R105, RZ, 0x1fffe, P6 ;  /* 0x0001fffeff697807 */ /* 0x000fe40003000000 */
[----:B------:R-:W-:-:S02]  /*2ce0*/  ISETP.GE.U32.AND P6, PT, R74, 0x7fffff9d, PT ;  /* 0x7fffff9d4a00780c */ /* 0x000fc40003fc6070 */
[----:B------:R-:W-:Y:S02]  /*2cf0*/  SEL R74, RZ, 0x4, P0 ;  /* 0x00000004ff4a7807 */ /* 0x000fe40000000000 */
[----:B------:R-:W-:Y:S01]  /*2d00*/  ISETP.GE.U32.AND P0, PT, R44, 0x7fffff9e, PT ;  /* 0x7fffff9e2c00780c */ /* 0x000fe20003f06070 */
[----:B------:R-:W-:Y:S01]  /*2d10*/  VIADD R44, R4, 0xffffffdf ;  /* 0xffffffdf042c7836 */ /* 0x000fe20000000000 */
[----:B------:R-:W-:Y:S02]  /*2d20*/  SEL R80, RZ, 0x1, P6 ;  /* 0x00000001ff507807 */ /* 0x000fe40003000000 */
[----:B------:R-:W-:Y:S02]  /*2d30*/  SEL R103, RZ, 0x7fff8, P2 ;  /* 0x0007fff8ff677807 */ /* 0x000fe40001000000 */
[----:B------:R-:W-:Y:S01]  /*2d40*/  ISETP.GE.U32.AND P6, PT, R44, 0x7fffffa0, PT ;  /* 0x7fffffa02c00780c */ /* 0x000fe20003fc6070 */
[----:B------:R-:W-:Y:S01]  /*2d50*/  VIADD R44, R4, 0xffffffd9 ;  /* 0xffffffd9042c7836 */ /* 0x000fe20000000000 */
[----:B------:R-:W-:Y:S01]  /*2d60*/  ISETP.GE.U32.AND P2, PT, R76, 0x7fffff9f, PT ;  /* 0x7fffff9f4c00780c */ /* 0x000fe20003f46070 */
[----:B------:R-:W-:Y:S01]  /*2d70*/  VIADD R76, R4, 0xffffffd8 ;  /* 0xffffffd8044c7836 */ /* 0x000fe20000000000 */
[----:B------:R-:W-:-:S02]  /*2d80*/  SEL R111, RZ, 0x1fffe, P0 ;  /* 0x0001fffeff6f7807 */ /* 0x000fc40000000000 */
[----:B------:R-:W-:Y:S02]  /*2d90*/  SEL R78, RZ, 0x4, P2 ;  /* 0x00000004ff4e7807 */ /* 0x000fe40001000000 */
[----:B------:R-:W-:Y:S01]  /*2da0*/  ISETP.GE.U32.AND P2, PT, R44, 0x7fffff9a, PT ;  /* 0x7fffff9a2c00780c */ /* 0x000fe20003f46070 */
[----:B------:R-:W-:Y:S01]  /*2db0*/  VIADD R44, R4, 0xffffffdb ;  /* 0xffffffdb042c7836 */ /* 0x000fe20000000000 */
        /* <DEDUP_REMOVED lines=19> */
[----:B------:R-:W-:-:S03]  /*2ef0*/  VIADD R76, R4, 0xffffffd0 ;  /* 0xffffffd0044c7836 */ /* 0x000fc60000000000 */
[----:B------:R-:W-:Y:S02]  /*2f00*/  SEL R86, RZ, 0x4, P0 ;  /* 0x00000004ff567807 */ /* 0x000fe40000000000 */
[----:B------:R-:W-:Y:S01]  /*2f10*/  ISETP.GE.U32.AND P0, PT, R44, 0x7fffff92, PT ;  /* 0x7fffff922c00780c */ /* 0x000fe20003f06070 */
[----:B------:R-:W-:Y:S01]  /*2f20*/  VIADD R44, R4, 0xffffffc0 ;  /* 0xffffffc0042c7836 */ /* 0x000fe20000000000 */
[----:B------:R-:W-:Y:S02]  /*2f30*/  SEL R119, RZ, 0x1fffe, P6 ;  /* 0x0001fffeff777807 */ /* 0x000fe40003000000 */
[----:B------:R-:W-:Y:S01]  /*2f40*/  ISETP.GE.U32.AND P6, PT, R76, 0x7fffff91, PT ;  /* 0x7fffff914c00780c */ /* 0x000fe20003fc6070 */
[----:B------:R-:W-:Y:S01]  /*2f50*/  VIADD R76, R4, 0xffffffd3 ;  /* 0xffffffd3044c7836 */ /* 0x000fe20000000000 */
[----:B------:R-:W-:Y:S01]  /*2f60*/  SEL R117, RZ, 0x7fff8, P2 ;  /* 0x0007fff8ff757807 */ /* 0x000fe20001000000 */
[----:B------:R-:W-:Y:S01]  /*2f70*/  IMAD.IADD R58, R58, 0x1, R89 ;  /* 0x000000013a3a7824 */ /* 0x000fe200078e0259 */
[----:B------:R-:W-:-:S02]  /*2f80*/  ISETP.GE.U32.AND P2, PT, R44, 0x7fffff81, PT ;  /* 0x7fffff812c00780c */ /* 0x000fc40003f46070 */
[----:B------:R-:W-:Y:S01]  /*2f90*/  SEL R121, RZ, 0x1fffe, P0 ;  /* 0x0001fffeff797807 */ /* 0x000fe20000000000 */
[----:B------:R-:W-:Y:S01]  /*2fa0*/  IMAD.IADD R68, R68, 0x1, R97 ;  /* 0x0000000144447824 */ /* 0x000fe200078e0261 */
[----:B------:R-:W-:Y:S02]  /*2fb0*/  ISETP.GE.U32.AND P0, PT, R76, 0x7fffff94, PT ;  /* 0x7fffff944c00780c */ /* 0x000fe40003f06070 */
[----:B------:R-:W-:Y:S02]  /*2fc0*/  SEL R76, RZ, 0x1, P2 ;  /* 0x00000001ff4c7807 */ /* 0x000fe40001000000 */
[----:B------:R-:W-:Y:S02]  /*2fd0*/  SEL R90, RZ, 0x1, P6 ;  /* 0x00000001ff5a7807 */ /* 0x000fe40003000000 */
[----:B------:R-:W-:Y:S01]  /*2fe0*/  LOP3.LUT R58, R58, 0x3, RZ, 0xc0, !PT ;  /* 0x000000033a3a7812 */ /* 0x000fe200078ec0ff */
[----:B------:R-:W-:Y:S01]  /*2ff0*/  IMAD.IADD R76, R76, 0x1, R105 ;  /* 0x000000014c4c7824 */ /* 0x000fe200078e0269 */
[----:B------:R-:W-:Y:S01]  /*3000*/  LOP3.LUT R68, R68, 0x3, RZ, 0xc0, !PT ;  /* 0x0000000344447812 */ /* 0x000fe200078ec0ff */
[----:B------:R-:W-:Y:S01]  /*3010*/  IMAD.IADD R88, R88, 0x1, R119 ;  /* 0x0000000158587824 */ /* 0x000fe200078e0277 */
[----:B------:R-:W-:Y:S01]  /*3020*/  ISETP.GE.U32.AND P6, PT, R92, 0x7fffff93, PT ;  /* 0x7fffff935c00780c */ /* 0x000fe20003fc6070 */
[----:B------:R-:W-:Y:S01]  /*3030*/  IMAD.IADD R72, R72, 0x1, R101 ;  /* 0x0000000148487824 */ /* 0x000fe200078e0265 */
[----:B------:R-:W-:Y:S01]  /*3040*/  IADD3 R46, PT, PT, R58, R85, R46 ;  /* 0x000000553a2e7210 */ /* 0x000fe20007ffe02e */
[----:B------:R-:W-:Y:S01]  /*3050*/  IMAD.IADD R84, R84, 0x1, R115 ;  /* 0x0000000154547824 */ /* 0x000fe200078e0273 */
[----:B------:R-:W-:Y:S01]  /*3060*/  SHF.R.U32.HI R58, RZ, 0x3, R48 ;  /* 0x00000003ff3a7819 */ /* 0x000fe20000011630 */
[----:B------:R-:W-:Y:S01]  /*3070*/  IMAD.IADD R90, R90, 0x1, R121 ;  /* 0x000000015a5a7824 */ /* 0x000fe200078e0279 */
[----:B------:R-:W-:Y:S01]  /*3080*/  IADD3 R68, PT, PT, R68, R66, R45 ;  /* 0x0000004244447210 */ /* 0x000fe20007ffe02d */
[----:B------:R-:W-:Y:S01]  /*3090*/  IMAD R119, R106, 0x38, RZ ;  /* 0x000000386a777824 */ /* 0x000fe200078e02ff */
[----:B------:R-:W-:-:S02]  /*30a0*/  LOP3.LUT R76, R76, 0x3, RZ, 0xc0, !PT ;  /* 0x000000034c4c7812 */ /* 0x000fc400078ec0ff */
[----:B------:R-:W-:Y:S02]  /*30b0*/  SEL R45, RZ, 0x4, P6 ;  /* 0x00000004ff2d7807 */ /* 0x000fe40003000000 */
[----:B------:R-:W-:Y:S02]  /*30c0*/  LOP3.LUT R88, R88, 0x3, RZ, 0xc0, !PT ;  /* 0x0000000358587812 */ /* 0x000fe400078ec0ff */
[----:B------:R-:W-:Y:S02]  /*30d0*/  LOP3.LUT P6, RZ, R58, 0x1, RZ, 0xc0, !PT ;  /* 0x000000013aff7812 */ /* 0x000fe400078cc0ff */
[----:B------:R-:W-:Y:S02]  /*30e0*/  LOP3.LUT R72, R72, 0x3, RZ, 0xc0, !PT ;  /* 0x0000000348487812 */ /* 0x000fe400078ec0ff */
[----:B------:R-:W-:Y:S02]  /*30f0*/  LOP3.LUT R84, R84, 0x3, RZ, 0xc0, !PT ;  /* 0x0000000354547812 */ /* 0x000fe400078ec0ff */
[----:B------:R-:W-:-:S02]  /*3100*/  SEL R58, RZ, 0x7fff8, P0 ;  /* 0x0007fff8ff3a7807 */ /* 0x000fc40000000000 */
[----:B------:R-:W-:Y:S02]  /*3110*/  LOP3.LUT R90, R90, 0x3, RZ, 0xc0, !PT ;  /* 0x000000035a5a7812 */ /* 0x000fe400078ec0ff */
[----:B------:R-:W-:Y:S02]  /*3120*/  IADD3 R74, PT, PT, R76, R103, R74 ;  /* 0x000000674c4a7210 */ /* 0x000fe40007ffe04a */
[----:B------:R-:W-:Y:S02]  /*3130*/  IADD3 R86, PT, PT, R88, R117, R86 ;  /* 0x0000007558567210 */ /* 0x000fe40007ffe056 */
[----:B------:R-:W-:Y:S01]  /*3140*/  IADD3 R88, P0, PT, R119, R6, RZ ;  /* 0x0000000677587210 */ /* 0x000fe20007f1e0ff */
[----:B------:R-:W-:Y:S01]  /*3150*/  IMAD.IADD R80, R80, 0x1, R111 ;  /* 0x0000000150507824 */ /* 0x000fe200078e026f */
[----:B------:R-:W-:Y:S02]  /*3160*/  IADD3 R70, PT, PT, R72, R99, R70 ;  /* 0x0000006348467210 */ /* 0x000fe40007ffe046 */
[----:B------:R-:W-:-:S02]  /*3170*/  IADD3 R82, PT, PT, R84, R113, R82 ;  /* 0x0000007154527210 */ /* 0x000fc40007ffe052 */
[----:B------:R-:W-:Y:S02]  /*3180*/  IADD3 R58, PT, PT, R90, R58, R45 ;  /* 0x0000003a5a3a7210 */ /* 0x000fe40007ffe02d */
[----:B------:R-:W-:Y:S01]  /*3190*/  SHF.R.U32.HI R72, RZ, 0x2, R48 ;  /* 0x00000002ff487819 */ /* 0x000fe20000011630 */
[----:B------:R-:W-:Y:S01]  /*31a0*/  IMAD.SHL.U32 R68, R68, 0x100, RZ ;  /* 0x0000010044447824 */ /* 0x000fe200078e00ff */
[----:B------:R-:W-:Y:S02]  /*31b0*/  LOP3.LUT R45, R74, 0xf, RZ, 0xc0, !PT ;  /* 0x0000000f4a2d7812 */ /* 0x000fe400078ec0ff */
[----:B------:R-:W-:Y:S01]  /*31c0*/  PRMT R66, RZ, 0x7610, R66 ;  /* 0x00007610ff427816 */ /* 0x000fe20000000042 */
[----:B------:R-:W-:Y:S01]  /*31d0*/  IMAD R121, R106, 0x3a, RZ ;  /* 0x0000003a6a797824 */ /* 0x000fe200078e02ff */
[----:B------:R-:W-:Y:S01]  /*31e0*/  LEA.HI.X.SX32 R89, R91, R7, 0x1, P0 ;  /* 0x000000075b597211 */ /* 0x000fe200000f0eff */
[----:B------:R-:W-:Y:S01]  /*31f0*/  IMAD.SHL.U32 R82, R82, 0x100, RZ ;  /* 0x0000010052527824 */ /* 0x000fe200078e00ff */
[----:B------:R-:W-:-:S02]  /*3200*/  LOP3.LUT R101, R58, 0xf, RZ, 0xc0, !PT ;  /* 0x0000000f3a657812 */ /* 0x000fc400078ec0ff */
[----:B------:R-:W-:Y:S01]  /*3210*/  LOP3.LUT P0, RZ, R72, 0x1, RZ, 0xc0, !PT ;  /* 0x0000000148ff7812 */ /* 0x000fe2000780c0ff */
[----:B------:R-:W-:Y:S01]  /*3220*/  IMAD R70, R70, 0x10, R45 ;  /* 0x0000001046467824 */ /* 0x000fe200078e022d */
[----:B------:R-:W-:Y:S01]  /*3230*/  LOP3.LUT R80, R80, 0x3, RZ, 0xc0, !PT ;  /* 0x0000000350507812 */ /* 0x000fe200078ec0ff */
[----:B------:R1:W5:Y:S01]  /*3240*/  @P6 LDG.E.U16 R66, desc[UR22][R88.64] ;  /* 0x0000001658426981 */ /* 0x000362000c1e1500 */
[----:B------:R-:W-:Y:S01]  /*3250*/  IMAD R45, R106, 0x1d, RZ ;  /* 0x0000001d6a2d7824 */ /* 0x000fe200078e02ff */
[----:B------:R-:W-:Y:S01]  /*3260*/  LOP3.LUT R97, R68, 0xf00, RZ, 0xe2, !PT ;  /* 0x00000f0044617812 */ /* 0x000fe200078ee2ff */
[----:B------:R-:W-:Y:S01]  /*3270*/  IMAD R86, R86, 0x10, R101 ;  /* 0x0000001056567824 */ /* 0x000fe200078e0265 */
[-C--:B------:R-:W-:Y:S02]  /*3280*/  IADD3 R90, P6, PT, R121, R6.reuse, RZ ;  /* 0x00000006795a7210 */ /* 0x080fe40007fde0ff */
[----:B------:R-:W-:Y:S02]  /*3290*/  IADD3 R78, PT, PT, R80, R109, R78 ;  /* 0x0000006d504e7210 */ /* 0x000fe40007ffe04e */
[----:B------:R-:W-:Y:S01]  /*32a0*/  LOP3.LUT R99, R82, 0xf00, RZ, 0xe2, !PT ;  /* 0x00000f0052637812 */ /* 0x000fe200078ee2ff */
[----:B------:R-:W-:Y:S01]  /*32b0*/  IMAD R97, R46, 0x1000, R97 ;  /* 0x000010002e617824 */ /* 0x000fe200078e0261 */
[----:B------:R-:W-:Y:S01]  /*32c0*/  PRMT R85, RZ, 0x7610, R85 ;  /* 0x00007610ff557816 */ /* 0x000fe20000000055 */
[----:B------:R-:W-:Y:S01]  /*32d0*/  VIADD R46, R4, 0xfffffff2 ;  /* 0xfffffff2042e7836 */ /* 0x000fe20000000000 */
[-C--:B------:R-:W-:Y:S01]  /*32e0*/  LEA.HI.X.SX32 R91, R45, R7.reuse, 0x1, P6 ;  /* 0x000000072d5b7211 */ /* 0x080fe200030f0eff */
[----:B------:R-:W-:Y:S01]  /*32f0*/  IMAD R78, R78, 0x1000, R99 ;  /* 0x000010004e4e7824 */ /* 0x000fe200078e0263 */
[----:B-1----:R-:W-:Y:S01]  /*3300*/  LOP3.LUT R89, R86, 0xff, RZ, 0xc0, !PT ;  /* 0x000000ff56597812 */ /* 0x002fe200078ec0ff */
[----:B------:R-:W-:Y:S01]  /*3310*/  IMAD R45, R106, 0x9, RZ ;  /* 0x000000096a2d7824 */ /* 0x000fe200078e02ff */
[----:B------:R-:W-:Y:S01]  /*3320*/  LOP3.LUT R70, R70, 0xff, RZ, 0xc0, !PT ;  /* 0x000000ff46467812 */ /* 0x000fe200078ec0ff */
[----:B------:R1:W5:Y:S01]  /*3330*/  @P0 LDG.E.U16 R85, desc[UR22][R90.64] ;  /* 0x000000165a550981 */ /* 0x000362000c1e1500 */
[-C--:B------:R-:W-:Y:S01]  /*3340*/  IADD3 R88, P6, PT, R47, R6.reuse, RZ ;  /* 0x000000062f587210 */ /* 0x080fe20007fde0ff */
[----:B------:R-:W-:Y:S01]  /*3350*/  IMAD.IADD R47, R78, 0x1, R89 ;  /* 0x000000014e2f7824 */ /* 0x000fe200078e0259 */
[----:B------:R-:W-:Y:S01]  /*3360*/  ISETP.GE.U32.AND P0, PT, R46, 0x7fffffb3, PT ;  /* 0x7fffffb32e00780c */ /* 0x000fe20003f06070 */
[----:B------:R-:W-:Y:S01]  /*3370*/  IMAD R46, R106, 0xb, RZ ;  /* 0x0000000b6a2e7824 */ /* 0x000fe200078e02ff */
[----:B------:R-:W-:Y:S01]  /*3380*/  LEA.HI.X.SX32 R89, R45, R7, 0x1, P6 ;  /* 0x000000072d597211 */ /* 0x000fe200030f0eff */
[----:B------:R-:W-:Y:S01]  /*3390*/  IMAD.IADD R70, R97, 0x1, R70 ;  /* 0x0000000161467824 */ /* 0x000fe200078e0246 */
[----:B-1----:R-:W-:-:S02]  /*33a0*/  IADD3 R90, P6, PT, R93, R6, RZ ;  /* 0x000000065d5a7210 */ /* 0x002fc40007fde0ff */
[----:B------:R-:W-:Y:S02]  /*33b0*/  PRMT R84, RZ, 0x7610, R84 ;  /* 0x00007610ff547816 */ /* 0x000fe40000000054 */
[-C--:B------:R-:W-:Y:S01]  /*33c0*/  LEA.HI.X.SX32 R91, R46, R7.reuse, 0x1, P6 ;  /* 0x000000072e5b7211 */ /* 0x080fe200030f0eff */
[----:B------:R-:W-:Y:S01]  /*33d0*/  VIADD R58, R4, 0xfffffff7 ;  /* 0xfffffff7043a7836 */ /* 0x000fe20000000000 */
[----:B------:R-:W-:Y:S01]  /*33e0*/  PRMT R118, R70, 0x5410, R47 ;  /* 0x0000541046767816 */ /* 0x000fe2000000002f */
[----:B------:R-:W-:Y:S01]  /*33f0*/  IMAD R47, R106, 0xd, RZ ;  /* 0x0000000d6a2f7824 */ /* 0x000fe200078e02ff */
[----:B------:R-:W-:Y:S01]  /*3400*/  SHF.R.U32.HI R48, RZ, 0x1, R48 ;  /* 0x00000001ff307819 */ /* 0x000fe20000011630 */
[----:B------:R-:W5:Y:S01]  /*3410*/  @!P5 LDG.E.U16 R94, desc[UR22][R90.64] ;  /* 0x000000165a5ed981 */ /* 0x000f62000c1e1500 */
[----:B------:R-:W-:Y:S02]  /*3420*/  IADD3 R92, P6, PT, R95, R6, RZ ;  /* 0x000000065f5c7210 */ /* 0x000fe40007fde0ff */
[----:B------:R-:W-:Y:S01]  /*3430*/  LOP3.LUT P5, RZ, R48, 0x1, RZ, 0xc0, !PT ;  /* 0x0000000130ff7812 */ /* 0x000fe200078ac0ff */
[----:B------:R1:W5:Y:S01]  /*3440*/  @!P4 LDG.E.U16 R84, desc[UR22][R88.64] ;  /* 0x000000165854c981 */ /* 0x000362000c1e1500 */
[----:B------:R-:W-:Y:S01]  /*3450*/  ISETP.GE.U32.AND P4, PT, R58, 0x7fffffb8, PT ;  /* 0x7fffffb83a00780c */ /* 0x000fe20003f86070 */
[----:B------:R-:W-:Y:S01]  /*3460*/  IMAD.SHL.U32 R48, R106, 0x8, RZ ;  /* 0x000000086a307824 */ /* 0x000fe200078e00ff */
[----:B------:R-:W-:-:S02]  /*3470*/  LEA.HI.X.SX32 R93, R47, R7, 0x1, P6 ;  /* 0x000000072f5d7211 */ /* 0x000fc400030f0eff */
[----:B------:R-:W-:Y:S01]  /*3480*/  PRMT R101, RZ, 0x7610, R101 ;  /* 0x00007610ff657816 */ /* 0x000fe20000000065 */
[----:B------:R-:W-:Y:S01]  /*3490*/  VIADD R58, R4, 0xffffffff ;  /* 0xffffffff043a7836 */ /* 0x000fe20000000000 */
[----:B-1----:R-:W-:-:S04]  /*34a0*/  LEA R88, P6, R106, R6, 0x4 ;  /* 0x000000066a587211 */ /* 0x002fc800078c20ff */
[----:B------:R-:W5:Y:S01]  /*34b0*/  @!P0 LDG.E.U16 R101, desc[UR22][R92.64] ;  /* 0x000000165c658981 */ /* 0x000f62000c1e1500 */
[----:B------:R-:W-:Y:S02]  /*34c0*/  PRMT R103, RZ, 0x7610, R103 ;  /* 0x00007610ff677816 */ /* 0x000fe40000000067 */
[-C--:B------:R-:W-:Y:S02]  /*34d0*/  LEA.HI.X.SX32 R89, R48, R7.reuse, 0x1, P6 ;  /* 0x0000000730597211 */ /* 0x080fe400030f0eff */
[----:B------:R-:W-:Y:S01]  /*34e0*/  IADD3 R86, P6, PT, R133, R6, RZ ;  /* 0x0000000685567210 */ /* 0x000fe20007fde0ff */
[----:B------:R-:W-:Y:S01]  /*34f0*/  IMAD R91, R106, 0x1f, RZ ;  /* 0x0000001f6a5b7824 */ /* 0x000fe200078e02ff */
[----:B------:R-:W-:Y:S01]  /*3500*/  ISETP.GE.U32.AND P0, PT, R58, 0x7fffffc0, PT ;  /* 0x7fffffc03a00780c */ /* 0x000fe20003f06070 */
[----:B------:R1:W5:Y:S01]  /*3510*/  @!P4 LDG.E.U16 R103, desc[UR22][R88.64] ;  /* 0x000000165867c981 */ /* 0x000362000c1e1500 */
[----:B------:R-:W-:Y:S02]  /*3520*/  SHF.R.U64 R58, R118, 0x1f, RZ ;  /* 0x0000001f763a7819 */ /* 0x000fe400000012ff */
[----:B------:R-:W-:-:S02]  /*3530*/  LEA.HI.X.SX32 R87, R87, R7, 0x1, P6 ;  /* 0x0000000757577211 */ /* 0x000fc400030f0eff */
[-C--:B------:R-:W-:Y:S02]  /*3540*/  IADD3 R90, P6, PT, R135, R6.reuse, RZ ;  /* 0x00000006875a7210 */ /* 0x080fe40007fde0ff */
[----:B------:R-:W-:Y:S02]  /*3550*/  PRMT R95, RZ, 0x7610, R95 ;  /* 0x00007610ff5f7816 */ /* 0x000fe4000000005f */
[----:B------:R-:W-:Y:S01]  /*3560*/  LOP3.LUT P4, RZ, R58, 0x1, RZ, 0xc0, !PT ;  /* 0x000000013aff7812 */ /* 0x000fe2000788c0ff */
[----:B-1----:R-:W-:Y:S01]  /*3570*/  IMAD.SHL.U32 R89, R106, 0x20, RZ ;  /* 0x000000206a597824 */ /* 0x002fe200078e00ff */
[----:B------:R-:W-:Y:S01]  /*3580*/  SHF.R.U64 R58, R118, 0x1e, RZ ;  /* 0x0000001e763a7819 */ /* 0x000fe200000012ff */
[C---:B------:R-:W-:Y:S01]  /*3590*/  IMAD R93, R106.reuse, 0x42, RZ ;  /* 0x000000426a5d7824 */ /* 0x040fe200078e02ff */
[----:B------:R-:W-:Y:S01]  /*35a0*/  LEA.HI.X.SX32 R91, R91, R7, 0x1, P6 ;  /* 0x000000075b5b7211 */ /* 0x000fe200030f0eff */
[----:B------:R1:W5:Y:S01]  /*35b0*/  @P5 LDG.E.U16 R95, desc[UR22][R86.64] ;  /* 0x00000016565f5981 */ /* 0x000362000c1e1500 */
[----:B------:R-:W-:-:S02]  /*35c0*/  LEA R88, P6, R106, R6, 0x6 ;  /* 0x000000066a587211 */ /* 0x000fc400078c30ff */
[----:B------:R-:W-:Y:S01]  /*35d0*/  LOP3.LUT P5, RZ, R58, 0x1, RZ, 0xc0, !PT ;  /* 0x000000013aff7812 */ /* 0x000fe200078ac0ff */
[----:B------:R2:W5:Y:S01]  /*35e0*/  @!P3 LDG.E.U16 R100, desc[UR22][R90.64] ;  /* 0x000000165a64b981 */ /* 0x000562000c1e1500 */
[----:B------:R-:W-:Y:S02]  /*35f0*/  SHF.R.U64 R58, R118, 0x1d, RZ ;  /* 0x0000001d763a7819 */ /* 0x000fe400000012ff */
[-C--:B------:R-:W-:Y:S01]  /*3600*/  LEA.HI.X.SX32 R89, R89, R7.reuse, 0x1, P6 ;  /* 0x0000000759597211 */ /* 0x080fe200030f0eff */
[C---:B-1----:R-:W-:Y:S01]  /*3610*/  IMAD R87, R106.reuse, 0x21, RZ ;  /* 0x000000216a577824 */ /* 0x042fe200078e02ff */
[----:B------:R-:W-:Y:S01]  /*3620*/  IADD3 R86, P6, PT, R93, R6, RZ ;  /* 0x000000065d567210 */ /* 0x000fe20007fde0ff */
[----:B--2---:R-:W-:Y:S01]  /*3630*/  IMAD R91, R106, 0x44, RZ ;  /* 0x000000446a5b7824 */ /* 0x004fe200078e02ff */
[----:B------:R-:W-:Y:S01]  /*3640*/  LOP3.LUT P3, RZ, R58, 0x1, RZ, 0xc0, !PT ;  /* 0x000000013aff7812 */ /* 0x000fe2000786c0ff */
[----:B------:R-:W-:Y:S01]  /*3650*/  IMAD R93, R106, 0x46, RZ ;  /* 0x000000466a5d7824 */ /* 0x000fe200078e02ff */
[----:B------:R-:W-:Y:S01]  /*3660*/  SHF.R.U64 R58, R118, 0x1c, RZ ;  /* 0x0000001c763a7819 */ /* 0x000fe200000012ff */
[----:B------:R1:W5:Y:S01]  /*3670*/  @P4 LDG.E.U16 R102, desc[UR22][R88.64] ;  /* 0x0000001658664981 */ /* 0x000362000c1e1500 */
[----:B------:R-:W-:-:S02]  /*3680*/  LEA.HI.X.SX32 R87, R87, R7, 0x1, P6 ;  /* 0x0000000757577211 */ /* 0x000fc400030f0eff */
[-C--:B------:R-:W-:Y:S02]  /*3690*/  IADD3 R80, P6, PT, R91, R6.reuse, RZ ;  /* 0x000000065b507210 */ /* 0x080fe40007fde0ff */
[----:B------:R-:W-:Y:S02]  /*36a0*/  PRMT R105, RZ, 0x7610, R105 ;  /* 0x00007610ff697816 */ /* 0x000fe40000000069 */
[----:B------:R-:W-:Y:S01]  /*36b0*/  LOP3.LUT P4, RZ, R58, 0x1, RZ, 0xc0, !PT ;  /* 0x000000013aff7812 */ /* 0x000fe2000788c0ff */
[----:B------:R-:W-:Y:S01]  /*36c0*/  IMAD R91, R106, 0x48, RZ ;  /* 0x000000486a5b7824 */ /* 0x000fe200078e02ff */
[----:B------:R-:W-:Y:S01]  /*36d0*/  SHF.R.U64 R58, R118, 0x1b, RZ ;  /* 0x0000001b763a7819 */ /* 0x000fe200000012ff */
[----:B-1----:R-:W-:Y:S01]  /*36e0*/  IMAD R89, R106, 0x23, RZ ;  /* 0x000000236a597824 */ /* 0x002fe200078e02ff */
[----:B------:R-:W-:Y:S01]  /*36f0*/  LEA.HI.X.SX32 R81, R81, R7, 0x1, P6 ;  /* 0x0000000751517211 */ /* 0x000fe200030f0eff */
[----:B------:R1:W5:Y:S01]  /*3700*/  @P5 LDG.E.U16 R105, desc[UR22][R86.64] ;  /* 0x0000001656695981 */ /* 0x000362000c1e1500 */
[----:B------:R-:W-:-:S02]  /*3710*/  IADD3 R88, P6, PT, R93, R6, RZ ;  /* 0x000000065d587210 */ /* 0x000fc40007fde0ff */
[----:B------:R-:W-:Y:S01]  /*3720*/  LOP3.LUT P5, RZ, R58, 0x1, RZ, 0xc0, !PT ;  /* 0x000000013aff7812 */ /* 0x000fe200078ac0ff */
[----:B------:R2:W5:Y:S01]  /*3730*/  @P3 LDG.E.U16 R104, desc[UR22][R80.64] ;  /* 0x0000001650683981 */ /* 0x000562000c1e1500 */
[----:B------:R-:W-:Y:S02]  /*3740*/  SHF.R.U64 R58, R118, 0x1a, RZ ;  /* 0x0000001a763a7819 */ /* 0x000fe400000012ff */
[-C--:B------:R-:W-:Y:S02]  /*3750*/  LEA.HI.X.SX32 R89, R89, R7.reuse, 0x1, P6 ;  /* 0x0000000759597211 */ /* 0x080fe400030f0eff */
[-C--:B------:R-:W-:Y:S01]  /*3760*/  IADD3 R82, P6, PT, R91, R6.reuse, RZ ;  /* 0x000000065b527210 */ /* 0x080fe20007fde0ff */
[----:B------:R-:W-:Y:S01]  /*3770*/  IMAD R91, R106, 0x4a, RZ ;  /* 0x0000004a6a5b7824 */ /* 0x000fe200078e02ff */
[----:B------:R-:W-:Y:S02]  /*3780*/  PRMT R109, RZ, 0x7610, R109 ;  /* 0x00007610ff6d7816 */ /* 0x000fe4000000006d */
[----:B------:R-:W-:Y:S01]  /*3790*/  LOP3.LUT P3, RZ, R58, 0x1, RZ, 0xc0, !PT ;  /* 0x000000013aff7812 */ /* 0x000fe2000786c0ff */
[----:B-1----:R-:W-:Y:S01]  /*37a0*/  IMAD R87, R106, 0x25, RZ ;  /* 0x000000256a577824 */ /* 0x002fe200078e02ff */
[----:B------:R-:W-:Y:S01]  /*37b0*/  SHF.R.U64 R58, R118, 0x19, RZ ;  /* 0x00000019763a7819 */ /* 0x000fe200000012ff */
[----:B--2---:R-:W-:Y:S01]  /*37c0*/  IMAD R81, R106, 0x4c, RZ ;  /* 0x0000004c6a517824 */ /* 0x004fe200078e02ff */
[----:B------:R-:W-:Y:S01]  /*37d0*/  LEA.HI.X.SX32 R83, R83, R7, 0x1, P6 ;  /* 0x0000000753537211 */ /* 0x000fe200030f0eff */
[----:B------:R1:W5:Y:S01]  /*37e0*/  @P4 LDG.E.U16 R109, desc[UR22][R88.64] ;  /* 0x00000016586d4981 */ /* 0x000362000c1e1500 */
[----:B------:R-:W-:-:S02]  /*37f0*/  IADD3 R86, P6, PT, R91, R6, RZ ;  /* 0x000000065b567210 */ /* 0x000fc40007fde0ff */
[----:B------:R-:W-:Y:S01]  /*3800*/  LOP3.LUT P4, RZ, R58, 0x1, RZ, 0xc0, !PT ;  /* 0x000000013aff7812 */ /* 0x000fe2000788c0ff */
[----:B------:R2:W5:Y:S01]  /*3810*/  @P5 LDG.E.U16 R108, desc[UR22][R82.64] ;  /* 0x00000016526c5981 */ /* 0x000562000c1e1500 */
[----:B------:R-:W-:Y:S02]  /*3820*/  SHF.R.U64 R58, R118, 0x18, RZ ;  /* 0x00000018763a7819 */ /* 0x000fe400000012ff */
[-C--:B------:R-:W-:Y:S02]  /*3830*/  LEA.HI.X.SX32 R87, R87, R7.reuse, 0x1, P6 ;  /* 0x0000000757577211 */ /* 0x080fe400030f0eff */
[----:B------:R-:W-:Y:S01]  /*3840*/  PRMT R111, RZ, 0x7610, R111 ;  /* 0x00007610ff6f7816 */ /* 0x000fe2000000006f */
[----:B-1----:R-:W-:Y:S01]  /*3850*/  IMAD R89, R106, 0x4e, RZ ;  /* 0x0000004e6a597824 */ /* 0x002fe200078e02ff */
[-C--:B------:R-:W-:Y:S02]  /*3860*/  IADD3 R78, P6, PT, R81, R6.reuse, RZ ;  /* 0x00000006514e7210 */ /* 0x080fe40007fde0ff */
[----:B------:R-:W-:Y:S01]  /*3870*/  LOP3.LUT P5, RZ, R58, 0x1, RZ, 0xc0, !PT ;  /* 0x000000013aff7812 */ /* 0x000fe200078ac0ff */
[----:B------:R-:W-:Y:S01]  /*3880*/  IMAD R81, R106, 0x27, RZ ;  /* 0x000000276a517824 */ /* 0x000fe200078e02ff */
        /* <DEDUP_REMOVED lines=13> */
[----:B--2---:R-:W-:Y:S01]  /*3960*/  IMAD R79, R106, 0x29, RZ ;  /* 0x000000296a4f7824 */ /* 0x004fe200078e02ff */
[----:B------:R-:W-:Y:S01]  /*3970*/  SHF.R.U64 R58, R118, 0x15, RZ ;  /* 0x00000015763a7819 */ /* 0x000fe200000012ff */
[----:B------:R-:W-:Y:S01]  /*3980*/  IMAD R83, R106, 0x54, RZ ;  /* 0x000000546a537824 */ /* 0x000fe200078e02ff */
[----:B------:R-:W-:Y:S01]  /*3990*/  LEA.HI.X.SX32 R75, R75, R7, 0x1, P6 ;  /* 0x000000074b4b7211 */ /* 0x000fe200030f0eff */
[----:B------:R1:W5:Y:S01]  /*39a0*/  @P5 LDG.E.U16 R113, desc[UR22][R80.64] ;  /* 0x0000001650715981 */ /* 0x000362000c1e1500 */
[----:B------:R-:W-:-:S02]  /*39b0*/  IADD3 R78, P6, PT, R87, R6, RZ ;  /* 0x00000006574e7210 */ /* 0x000fc40007fde0ff */
[----:B------:R-:W-:Y:S01]  /*39c0*/  LOP3.LUT P5, RZ, R58, 0x1, RZ, 0xc0, !PT ;  /* 0x000000013aff7812 */ /* 0x000fe200078ac0ff */
[----:B------:R2:W5:Y:S01]  /*39d0*/  @P3 LDG.E.U16 R112, desc[UR22][R74.64] ;  /* 0x000000164a703981 */ /* 0x000562000c1e1500 */
[----:B------:R-:W-:Y:S02]  /*39e0*/  SHF.R.U64 R58, R118, 0x14, RZ ;  /* 0x00000014763a7819 */ /* 0x000fe400000012ff */
[----:B------:R-:W-:Y:S02]  /*39f0*/  LEA.HI.X.SX32 R79, R79, R7, 0x1, P6 ;  /* 0x000000074f4f7211 */ /* 0x000fe400030f0eff */
[----:B------:R-:W-:Y:S02]  /*3a00*/  PRMT R115, RZ, 0x7610, R115 ;  /* 0x00007610ff737816 */ /* 0x000fe40000000073 */
[----:B------:R-:W-:Y:S01]  /*3a10*/  IADD3 R76, P6, PT, R83, R6, RZ ;  /* 0x00000006534c7210 */ /* 0x000fe20007fde0ff */
[----:B------:R-:W-:Y:S01]  /*3a20*/  IMAD R83, R106, 0x56, RZ ;  /* 0x000000566a537824 */ /* 0x000fe200078e02ff */
[----:B------:R-:W-:-:S02]  /*3a30*/  LOP3.LUT P3, RZ, R58, 0x1, RZ, 0xc0, !PT ;  /* 0x000000013aff7812 */ /* 0x000fc4000786c0ff */
[----:B------:R-:W-:Y:S01]  /*3a40*/  SHF.R.U64 R58, R118, 0x13, RZ ;  /* 0x00000013763a7819 */ /* 0x000fe200000012ff */
[C---:B-1----:R-:W-:Y:S01]  /*3a50*/  IMAD R81, R106.reuse, 0x2b, RZ ;  /* 0x0000002b6a517824 */ /* 0x042fe200078e02ff */
[-C--:B------:R-:W-:Y:S01]  /*3a60*/  LEA.HI.X.SX32 R77, R77, R7.reuse, 0x1, P6 ;  /* 0x000000074d4d7211 */ /* 0x080fe200030f0eff */
[----:B------:R1:W5:Y:S01]  /*3a70*/  @P4 LDG.E.U16 R115, desc[UR22][R78.64] ;  /* 0x000000164e734981 */ /* 0x000362000c1e1500 */
[----:B------:R-:W-:Y:S01]  /*3a80*/  IADD3 R80, P6, PT, R83, R6, RZ ;  /* 0x0000000653507210 */ /* 0x000fe20007fde0ff */
[----:B--2---:R-:W-:Y:S01]  /*3a90*/  IMAD R75, R106, 0x58, RZ ;  /* 0x000000586a4b7824 */ /* 0x004fe200078e02ff */
[----:B------:R-:W-:Y:S01]  /*3aa0*/  LOP3.LUT P4, RZ, R58, 0x1, RZ, 0xc0, !PT ;  /* 0x000000013aff7812 */ /* 0x000fe2000788c0ff */
[----:B------:R2:W5:Y:S01]  /*3ab0*/  @P5 LDG.E.U16 R114, desc[UR22][R76.64] ;  /* 0x000000164c725981 */ /* 0x000562000c1e1500 */
[----:B------:R-:W-:Y:S02]  /*3ac0*/  SHF.R.U64 R58, R118, 0x12, RZ ;  /* 0x00000012763a7819 */ /* 0x000fe400000012ff */
[----:B------:R-:W-:-:S02]  /*3ad0*/  LEA.HI.X.SX32 R81, R81, R7, 0x1, P6 ;  /* 0x0000000751517211 */ /* 0x000fc400030f0eff */
[----:B------:R-:W-:Y:S02]  /*3ae0*/  PRMT R117, RZ, 0x7610, R117 ;  /* 0x00007610ff757816 */ /* 0x000fe40000000075 */
[----:B------:R-:W-:Y:S02]  /*3af0*/  IADD3 R72, P6, PT, R75, R6, RZ ;  /* 0x000000064b487210 */ /* 0x000fe40007fde0ff */
[----:B------:R-:W-:Y:S02]  /*3b00*/  LOP3.LUT P5, RZ, R58, 0x1, RZ, 0xc0, !PT ;  /* 0x000000013aff7812 */ /* 0x000fe400078ac0ff */
[----:B------:R-:W-:Y:S01]  /*3b10*/  SHF.R.U64 R58, R118, 0x11, RZ ;  /* 0x00000011763a7819 */ /* 0x000fe200000012ff */
[----:B------:R-:W5:Y:S01]  /*3b20*/  @P3 LDG.E.U16 R117, desc[UR22][R80.64] ;  /* 0x0000001650753981 */ /* 0x000f62000c1e1500 */
[----:B------:R-:W-:Y:S01]  /*3b30*/  LEA.HI.X.SX32 R73, R73, R7, 0x1, P6 ;  /* 0x0000000749497211 */ /* 0x000fe200030f0eff */
[----:B-1----:R-:W-:Y:S01]  /*3b40*/  IMAD R79, R106, 0x5c, RZ ;  /* 0x0000005c6a4f7824 */ /* 0x002fe200078e02ff */
[----:B------:R-:W-:Y:S01]  /*3b50*/  LOP3.LUT P3, RZ, R58, 0x1, RZ, 0xc0, !PT ;  /* 0x000000013aff7812 */ /* 0x000fe2000786c0ff */
[----:B--2---:R-:W-:-:S02]  /*3b60*/  IMAD R77, R106, 0x5a, RZ ;  /* 0x0000005a6a4d7824 */ /* 0x004fc400078e02ff */
[----:B------:R1:W5:Y:S01]  /*3b70*/  @P4 LDG.E.U16 R116, desc[UR22][R72.64] ;  /* 0x0000001648744981 */ /* 0x000362000c1e1500 */
[-C--:B------:R-:W-:Y:S01]  /*3b80*/  IADD3 R70, P4, PT, R79, R6.reuse, RZ ;  /* 0x000000064f467210 */ /* 0x080fe20007f9e0ff */
[C---:B------:R-:W-:Y:S01]  /*3b90*/  IMAD R75, R106.reuse, 0x2d, RZ ;  /* 0x0000002d6a4b7824 */ /* 0x040fe200078e02ff */
[-C--:B------:R-:W-:Y:S02]  /*3ba0*/  IADD3 R74, P6, PT, R77, R6.reuse, RZ ;  /* 0x000000064d4a7210 */ /* 0x080fe40007fde0ff */
[-C--:B------:R-:W-:Y:S02]  /*3bb0*/  LEA.HI.X.SX32 R71, R71, R7.reuse, 0x1, P4 ;  /* 0x0000000747477211 */ /* 0x080fe400020f0eff */
[-C--:B------:R-:W-:Y:S01]  /*3bc0*/  LEA.HI.X.SX32 R75, R75, R7.reuse, 0x1, P6 ;  /* 0x000000074b4b7211 */ /* 0x080fe200030f0eff */
[C---:B------:R-:W-:Y:S02]  /*3bd0*/  IMAD R97, R106.reuse, 0x62, RZ ;  /* 0x000000626a617824 */ /* 0x040fe400078e02ff */
[----:B------:R-:W5:Y:S01]  /*3be0*/  @P3 LDG.E.U16 R120, desc[UR22][R70.64] ;  /* 0x0000001646783981 */ /* 0x000f62000c1e1500 */
[C---:B-1----:R-:W-:Y:S01]  /*3bf0*/  IMAD R73, R106.reuse, 0x2f, RZ ;  /* 0x0000002f6a497824 */ /* 0x042fe200078e02ff */
[-C--:B------:R-:W-:Y:S01]  /*3c00*/  IADD3 R124, P3, PT, R125, R6.reuse, RZ ;  /* 0x000000067d7c7210 */ /* 0x080fe20007f7e0ff */
[C---:B------:R-:W-:Y:S01]  /*3c10*/  IMAD R99, R106.reuse, 0x64, RZ ;  /* 0x000000646a637824 */ /* 0x040fe200078e02ff */
[----:B------:R1:W5:Y:S01]  /*3c20*/  @P5 LDG.E.U16 R123, desc[UR22][R74.64] ;  /* 0x000000164a7b5981 */ /* 0x000362000c1e1500 */
[-C--:B------:R-:W-:Y:S01]  /*3c30*/  IADD3 R126, P5, PT, R127, R6.reuse, RZ ;  /* 0x000000067f7e7210 */ /* 0x080fe20007fbe0ff */
[C---:B------:R-:W-:Y:S01]  /*3c40*/  IMAD R77, R106.reuse, 0x31, RZ ;  /* 0x000000316a4d7824 */ /* 0x040fe200078e02ff */
[-C--:B------:R-:W-:Y:S01]  /*3c50*/  LEA.HI.X.SX32 R125, R73, R7.reuse, 0x1, P3 ;  /* 0x00000007497d7211 */ /* 0x080fe200018f0eff */
[C---:B------:R-:W-:Y:S01]  /*3c60*/  IMAD R91, R106.reuse, 0x66, RZ ;  /* 0x000000666a5b7824 */ /* 0x040fe200078e02ff */
[----:B------:R-:W-:Y:S01]  /*3c70*/  IADD3 R96, P3, PT, R97, R6, RZ ;  /* 0x0000000661607210 */ /* 0x000fe20007f7e0ff */
[----:B------:R-:W-:Y:S01]  /*3c80*/  IMAD R93, R106, 0x68, RZ ;  /* 0x000000686a5d7824 */ /* 0x000fe200078e02ff */
[----:B------:R-:W-:-:S02]  /*3c90*/  LEA.HI.X.SX32 R127, R59, R7, 0x1, P5 ;  /* 0x000000073b7f7211 */ /* 0x000fc400028f0eff */
[-C--:B------:R-:W-:Y:S01]  /*3ca0*/  IADD3 R98, P5, PT, R99, R6.reuse, RZ ;  /* 0x0000000663627210 */ /* 0x080fe20007fbe0ff */
[C---:B------:R-:W-:Y:S01]  /*3cb0*/  IMAD R79, R106.reuse, 0x33, RZ ;  /* 0x000000336a4f7824 */ /* 0x040fe200078e02ff */
[-C--:B------:R-:W-:Y:S01]  /*3cc0*/  LEA.HI.X.SX32 R97, R77, R7.reuse, 0x1, P3 ;  /* 0x000000074d617211 */ /* 0x080fe200018f0eff */
[C---:B------:R-:W-:Y:S01]  /*3cd0*/  IMAD R87, R106.reuse, 0x6a, RZ ;  /* 0x0000006a6a577824 */ /* 0x040fe200078e02ff */
[-C--:B------:R-:W-:Y:S01]  /*3ce0*/  IADD3 R90, P3, PT, R91, R6.reuse, RZ ;  /* 0x000000065b5a7210 */ /* 0x080fe20007f7e0ff */
[C---:B------:R-:W-:Y:S01]  /*3cf0*/  IMAD R89, R106.reuse, 0x6c, RZ ;  /* 0x0000006c6a597824 */ /* 0x040fe200078e02ff */
[-C--:B------:R-:W-:Y:S02]  /*3d00*/  LEA.HI.X.SX32 R99, R49, R7.reuse, 0x1, P5 ;  /* 0x0000000731637211 */ /* 0x080fe400028f0eff */
[-C--:B------:R-:W-:Y:S01]  /*3d10*/  IADD3 R92, P5, PT, R93, R6.reuse, RZ ;  /* 0x000000065d5c7210 */ /* 0x080fe20007fbe0ff */
[C---:B-1----:R-:W-:Y:S01]  /*3d20*/  IMAD R75, R106.reuse, 0x35, RZ ;  /* 0x000000356a4b7824 */ /* 0x042fe200078e02ff */
[-C--:B------:R-:W-:Y:S01]  /*3d30*/  LEA.HI.X.SX32 R91, R79, R7.reuse, 0x1, P3 ;  /* 0x000000074f5b7211 */ /* 0x080fe200018f0eff */
[C---:B------:R-:W-:Y:S01]  /*3d40*/  IMAD R83, R106.reuse, 0x6e, RZ ;  /* 0x0000006e6a537824 */ /* 0x040fe200078e02ff */
[----:B------:R-:W-:Y:S01]  /*3d50*/  IADD3 R86, P3, PT, R87, R6, RZ ;  /* 0x0000000657567210 */ /* 0x000fe20007f7e0ff */
[----:B------:R-:W-:Y:S01]  /*3d60*/  IMAD R81, R106, 0x70, RZ ;  /* 0x000000706a517824 */ /* 0x000fe200078e02ff */
[----:B------:R-:W-:-:S02]  /*3d70*/  LEA.HI.X.SX32 R93, R67, R7, 0x1, P5 ;  /* 0x00000007435d7211 */ /* 0x000fc400028f0eff */
[-C--:B------:R-:W-:Y:S01]  /*3d80*/  IADD3 R88, P5, PT, R89, R6.reuse, RZ ;  /* 0x0000000659587210 */ /* 0x080fe20007fbe0ff */
[----:B------:R-:W-:Y:S01]  /*3d90*/  IMAD R71, R106, 0x37, RZ ;  /* 0x000000376a477824 */ /* 0x000fe200078e02ff */
[-C--:B------:R-:W-:Y:S02]  /*3da0*/  LEA.HI.X.SX32 R87, R75, R7.reuse, 0x1, P3 ;  /* 0x000000074b577211 */ /* 0x080fe400018f0eff */
[-C--:B------:R-:W-:Y:S02]  /*3db0*/  IADD3 R82, P3, PT, R83, R6.reuse, RZ ;  /* 0x0000000653527210 */ /* 0x080fe40007f7e0ff */
[-C--:B------:R-:W-:Y:S02]  /*3dc0*/  LEA.HI.X.SX32 R89, R69, R7.reuse, 0x1, P5 ;  /* 0x0000000745597211 */ /* 0x080fe400028f0eff */
[----:B------:R-:W-:Y:S02]  /*3dd0*/  IADD3 R80, P5, PT, R81, R6, RZ ;  /* 0x0000000651507210 */ /* 0x000fe40007fbe0ff */
[----:B------:R-:W-:-:S02]  /*3de0*/  LEA.HI.X.SX32 R83, R71, R7, 0x1, P3 ;  /* 0x0000000747537211 */ /* 0x000fc400018f0eff */
[----:B------:R-:W-:Y:S02]  /*3df0*/  SHF.R.U64 R58, R118, 0x10, RZ ;  /* 0x00000010763a7819 */ /* 0x000fe400000012ff */
[-C--:B------:R-:W-:Y:S02]  /*3e00*/  IADD3 R78, P3, PT, R137, R6.reuse, RZ ;  /* 0x00000006894e7210 */ /* 0x080fe40007f7e0ff */
[-C--:B------:R-:W-:Y:S02]  /*3e10*/  LEA.HI.X.SX32 R81, R119, R7.reuse, 0x1, P5 ;  /* 0x0000000777517211 */ /* 0x080fe400028f0eff */
[----:B------:R-:W-:Y:S01]  /*3e20*/  IADD3 R72, P5, PT, R139, R6, RZ ;  /* 0x000000068b487210 */ /* 0x000fe20007fbe0ff */
[----:B------:R-:W-:Y:S01]  /*3e30*/  IMAD R77, R106, 0x7a, RZ ;  /* 0x0000007a6a4d7824 */ /* 0x000fe200078e02ff */
[----:B------:R-:W-:Y:S02]  /*3e40*/  LOP3.LUT P6, RZ, R58, 0x1, RZ, 0xc0, !PT ;  /* 0x000000013aff7812 */ /* 0x000fe400078cc0ff */
[----:B------:R-:W-:-:S02]  /*3e50*/  LEA.HI.X.SX32 R79, R129, R7, 0x1, P3 ;  /* 0x00000007814f7211 */ /* 0x000fc400018f0eff */
[----:B------:R-:W-:Y:S02]  /*3e60*/  SHF.R.U64 R58, R118, 0xf, RZ ;  /* 0x0000000f763a7819 */ /* 0x000fe400000012ff */
[-C--:B------:R-:W-:Y:S01]  /*3e70*/  IADD3 R74, P3, PT, R141, R6.reuse, RZ ;  /* 0x000000068d4a7210 */ /* 0x080fe20007f7e0ff */
[----:B------:R-:W-:Y:S01]  /*3e80*/  IMAD R67, R106, 0x7c, RZ ;  /* 0x0000007c6a437824 */ /* 0x000fe200078e02ff */
[-C--:B------:R-:W-:Y:S02]  /*3e90*/  LEA.HI.X.SX32 R73, R121, R7.reuse, 0x1, P5 ;  /* 0x0000000779497211 */ /* 0x080fe400028f0eff */
[-C--:B------:R-:W-:Y:S02]  /*3ea0*/  IADD3 R76, P5, PT, R143, R6.reuse, RZ ;  /* 0x000000068f4c7210 */ /* 0x080fe40007fbe0ff */
[----:B------:R-:W-:Y:S02]  /*3eb0*/  LOP3.LUT P4, RZ, R58, 0x1, RZ, 0xc0, !PT ;  /* 0x000000013aff7812 */ /* 0x000fe4000788c0ff */
[-C--:B------:R-:W-:Y:S01]  /*3ec0*/  LEA.HI.X.SX32 R75, R131, R7.reuse, 0x1, P3 ;  /* 0x00000007834b7211 */ /* 0x080fe200018f0eff */
[C---:B------:R-:W-:Y:S01]  /*3ed0*/  IMAD R59, R106.reuse, 0x3d, RZ ;  /* 0x0000003d6a3b7824 */ /* 0x040fe200078e02ff */
[----:B------:R-:W-:Y:S01]  /*3ee0*/  IADD3 R58, P3, PT, R77, R6, RZ ;  /* 0x000000064d3a7210 */ /* 0x000fe20007f7e0ff */
[----:B------:R-:W-:Y:S01]  /*3ef0*/  IMAD R71, R106, 0x7e, RZ ;  /* 0x0000007e6a477824 */ /* 0x000fe200078e02ff */
[----:B------:R-:W-:-:S02]  /*3f00*/  LEA.HI.X.SX32 R77, R133, R7, 0x1, P5 ;  /* 0x00000007854d7211 */ /* 0x000fc400028f0eff */
[-C--:B------:R-:W-:Y:S02]  /*3f10*/  IADD3 R68, P5, PT, R67, R6.reuse, RZ ;  /* 0x0000000643447210 */ /* 0x080fe40007fbe0ff */
[----:B------:R-:W-:Y:S01]  /*3f20*/  SHF.R.U64 R119, R118, 0xe, RZ ;  /* 0x0000000e76777819 */ /* 0x000fe200000012ff */
[----:B------:R-:W-:Y:S01]  /*3f30*/  IMAD R49, R106, 0x3f, RZ ;  /* 0x0000003f6a317824 */ /* 0x000fe200078e02ff */
[-C--:B------:R-:W-:Y:S02]  /*3f40*/  LEA.HI.X.SX32 R59, R59, R7.reuse, 0x1, P3 ;  /* 0x000000073b3b7211 */ /* 0x080fe400018f0eff */
[----:B------:R-:W-:Y:S02]  /*3f50*/  LEA.HI.X.SX32 R69, R135, R7, 0x1, P5 ;  /* 0x0000000787457211 */ /* 0x000fe400028f0eff */
[----:B------:R-:W-:Y:S02]  /*3f60*/  IADD3 R70, P3, PT, R71, R6, RZ ;  /* 0x0000000647467210 */ /* 0x000fe40007f7e0ff */
[----:B------:R-:W-:-:S02]  /*3f70*/  LOP3.LUT P5, RZ, R119, 0x1, RZ, 0xc0, !PT ;  /* 0x0000000177ff7812 */ /* 0x000fc400078ac0ff */
[C---:B------:R-:W-:Y:S02]  /*3f80*/  SHF.R.U64 R67, R118.reuse, 0xd, RZ ;  /* 0x0000000d76437819 */ /* 0x040fe400000012ff */
[----:B------:R-:W-:Y:S02]  /*3f90*/  PRMT R122, RZ, 0x7610, R122 ;  /* 0x00007610ff7a7816 */ /* 0x000fe4000000007a */
[----:B------:R-:W-:Y:S02]  /*3fa0*/  LEA.HI.X.SX32 R71, R49, R7, 0x1, P3 ;  /* 0x0000000731477211 */ /* 0x000fe400018f0eff */
[----:B------:R-:W-:Y:S02]  /*3fb0*/  LOP3.LUT P3, RZ, R67, 0x1, RZ, 0xc0, !PT ;  /* 0x0000000143ff7812 */ /* 0x000fe4000786c0ff */
[----:B------:R-:W-:Y:S01]  /*3fc0*/  SHF.R.U64 R49, R118, 0xc, RZ ;  /* 0x0000000c76317819 */ /* 0x000fe200000012ff */
[----:B------:R1:W5:Y:S01]  /*3fd0*/  @!P0 LDG.E.U16 R122, desc[UR22][R6.64] ;  /* 0x00000016067a8981 */ /* 0x000362000c1e1500 */
[----:B------:R-:W-:-:S02]  /*3fe0*/  PRMT R128, RZ, 0x7610, R128 ;  /* 0x00007610ff807816 */ /* 0x000fc40000000080 */
[----:B------:R-:W-:Y:S02]  /*3ff0*/  PRMT R119, RZ, 0x7610, R119 ;  /* 0x00007610ff777816 */ /* 0x000fe40000000077 */
[----:B------:R-:W-:Y:S02]  /*4000*/  LOP3.LUT P0, RZ, R49, 0x1, RZ, 0xc0, !PT ;  /* 0x0000000131ff7812 */ /* 0x000fe4000780c0ff */
[C---:B------:R-:W-:Y:S01]  /*4010*/  SHF.R.U64 R49, R118.reuse, 0xb, RZ ;  /* 0x0000000b76317819 */ /* 0x040fe200000012ff */
[----:B------:R-:W5:Y:S01]  /*4020*/  @P5 LDG.E.U16 R128, desc[UR22][R96.64] ;  /* 0x0000001660805981 */ /* 0x000f62000c1e1500 */
[----:B-1----:R-:W-:Y:S02]  /*4030*/  SHF.R.U64 R6, R118, 0x9, RZ ;  /* 0x0000000976067819 */ /* 0x002fe400000012ff */
[----:B------:R-:W-:Y:S01]  /*4040*/  PRMT R129, RZ, 0x7610, R129 ;  /* 0x00007610ff817816 */ /* 0x000fe20000000081 */
[----:B------:R1:W5:Y:S01]  /*4050*/  @P6 LDG.E.U16 R119, desc[UR22][R124.64] ;  /* 0x000000167c776981 */ /* 0x000362000c1e1500 */
[----:B------:R-:W-:-:S02]  /*4060*/  PRMT R121, RZ, 0x7610, R121 ;  /* 0x00007610ff797816 */ /* 0x000fc40000000079 */
[----:B------:R-:W-:Y:S02]  /*4070*/  LOP3.LUT P5, RZ, R6, 0x1, RZ, 0xc0, !PT ;  /* 0x0000000106ff7812 */ /* 0x000fe400078ac0ff */
[----:B------:R-:W-:Y:S01]  /*4080*/  LOP3.LUT P6, RZ, R49, 0x1, RZ, 0xc0, !PT ;  /* 0x0000000131ff7812 */ /* 0x000fe200078cc0ff */
[----:B------:R-:W5:Y:S01]  /*4090*/  @P3 LDG.E.U16 R129, desc[UR22][R98.64] ;  /* 0x0000001662813981 */ /* 0x000f62000c1e1500 */
[C---:B------:R-:W-:Y:S02]  /*40a0*/  SHF.R.U64 R6, R118.reuse, 0x8, RZ ;  /* 0x0000000876067819 */ /* 0x040fe400000012ff */
[----:B------:R-:W-:Y:S01]  /*40b0*/  SHF.R.U64 R49, R118, 0xa, RZ ;  /* 0x0000000a76317819 */ /* 0x000fe200000012ff */
[----:B------:R-:W5:Y:S01]  /*40c0*/  @P4 LDG.E.U16 R121, desc[UR22][R126.64] ;  /* 0x000000167e794981 */ /* 0x000f62000c1e1500 */
[----:B-1----:R-:W-:Y:S02]  /*40d0*/  PRMT R124, RZ, 0x7610, R124 ;  /* 0x00007610ff7c7816 */ /* 0x002fe4000000007c */
[----:B------:R-:W-:-:S02]  /*40e0*/  LOP3.LUT P3, RZ, R6, 0x1, RZ, 0xc0, !PT ;  /* 0x0000000106ff7812 */ /* 0x000fc4000786c0ff */
[----:B------:R-:W-:Y:S02]  /*40f0*/  LOP3.LUT P4, RZ, R49, 0x1, RZ, 0xc0, !PT ;  /* 0x0000000131ff7812 */ /* 0x000fe4000788c0ff */
[----:B------:R-:W-:Y:S01]  /*4100*/  SHF.R.U64 R6, R118, 0x7, RZ ;  /* 0x0000000776067819 */ /* 0x000fe200000012ff */
[----:B------:R1:W5:Y:S01]  /*4110*/  @P0 LDG.E.U16 R124, desc[UR22][R90.64] ;  /* 0x000000165a7c0981 */ /* 0x000362000c1e1500 */
[----:B------:R-:W-:Y:S02]  /*4120*/  PRMT R125, RZ, 0x7610, R125 ;  /* 0x00007610ff7d7816 */ /* 0x000fe4000000007d */
[----:B------:R-:W-:Y:S02]  /*4130*/  LOP3.LUT P0, RZ, R6, 0x1, RZ, 0xc0, !PT ;  /* 0x0000000106ff7812 */ /* 0x000fe4000780c0ff */
[----:B------:R-:W-:Y:S02]  /*4140*/  SHF.R.U64 R6, R118, 0x6, RZ ;  /* 0x0000000676067819 */ /* 0x000fe400000012ff */
[----:B------:R-:W-:Y:S01]  /*4150*/  PRMT R96, RZ, 0x7610, R96 ;  /* 0x00007610ff607816 */ /* 0x000fe20000000060 */
[----:B------:R-:W5:Y:S01]  /*4160*/  @P6 LDG.E.U16 R125, desc[UR22][R92.64] ;  /* 0x000000165c7d6981 */ /* 0x000f62000c1e1500 */
[----:B------:R-:W-:-:S02]  /*4170*/  LOP3.LUT P6, RZ, R6, 0x1, RZ, 0xc0, !PT ;  /* 0x0000000106ff7812 */ /* 0x000fc400078cc0ff */
[----:B------:R-:W-:Y:S02]  /*4180*/  SHF.R.U64 R6, R118, 0x5, RZ ;  /* 0x0000000576067819 */ /* 0x000fe400000012ff */
[----:B------:R-:W-:Y:S01]  /*4190*/  PRMT R97, RZ, 0x7610, R97 ;  /* 0x00007610ff617816 */ /* 0x000fe20000000061 */
[----:B------:R2:W5:Y:S01]  /*41a0*/  @P4 LDG.E.U16 R96, desc[UR22][R86.64] ;  /* 0x0000001656604981 */ /* 0x000562000c1e1500 */
[----:B------:R-:W-:Y:S02]  /*41b0*/  LOP3.LUT P4, RZ, R6, 0x1, RZ, 0xc0, !PT ;  /* 0x0000000106ff7812 */ /* 0x000fe4000788c0ff */
[----:B------:R-:W-:Y:S02]  /*41c0*/  SHF.R.U64 R6, R118, 0x4, RZ ;  /* 0x0000000476067819 */ /* 0x000fe400000012ff */
[----:B------:R-:W5:Y:S01]  /*41d0*/  @P5 LDG.E.U16 R97, desc[UR22][R88.64] ;  /* 0x0000001658615981 */ /* 0x000f62000c1e1500 */
[----:B-1----:R-:W-:Y:S02]  /*41e0*/  PRMT R91, RZ, 0x7610, R91 ;  /* 0x00007610ff5b7816 */ /* 0x002fe4000000005b */
[----:B------:R-:W-:-:S02]  /*41f0*/  LOP3.LUT P5, RZ, R6, 0x1, RZ, 0xc0, !PT ;  /* 0x0000000106ff7812 */ /* 0x000fc400078ac0ff */
[----:B--2---:R-:W-:Y:S02]  /*4200*/  PRMT R86, RZ, 0x7610, R86 ;  /* 0x00007610ff567816 */ /* 0x004fe40000000056 */
[C---:B------:R-:W-:Y:S01]  /*4210*/  SHF.R.U64 R7, R118.reuse, 0x3, RZ ;  /* 0x0000000376077819 */ /* 0x040fe200000012ff */
[----:B------:R1:W5:Y:S01]  /*4220*/  @P0 LDG.E.U16 R91, desc[UR22][R80.64] ;  /* 0x00000016505b0981 */ /* 0x000362000c1e1500 */
[C---:B------:R-:W-:Y:S02]  /*4230*/  SHF.R.U64 R6, R118.reuse, 0x2, RZ ;  /* 0x0000000276067819 */ /* 0x040fe400000012ff */
[----:B------:R-:W-:Y:S01]  /*4240*/  SHF.R.U64 R118, R118, 0x1, RZ ;  /* 0x0000000176767819 */ /* 0x000fe200000012ff */
[----:B------:R-:W5:Y:S01]  /*4250*/  @P6 LDG.E.U16 R86, desc[UR22][R78.64] ;  /* 0x000000164e566981 */ /* 0x000f62000c1e1500 */
[----:B------:R-:W-:Y:S02]  /*4260*/  LOP3.LUT P0, RZ, R6, 0x1, RZ, 0xc0, !PT ;  /* 0x0000000106ff7812 */ /* 0x000fe4000780c0ff */
[----:B------:R-:W-:-:S02]  /*4270*/  PRMT R87, RZ, 0x7610, R87 ;  /* 0x00007610ff577816 */ /* 0x000fc40000000057 */
[----:B------:R-:W-:Y:S02]  /*4280*/  LOP3.LUT P6, RZ, R118, 0x1, RZ, 0xc0, !PT ;  /* 0x0000000176ff7812 */ /* 0x000fe400078cc0ff */
[----:B-1----:R-:W-:Y:S02]  /*4290*/  PRMT R81, RZ, 0x7610, R81 ;  /* 0x00007610ff517816 */ /* 0x002fe40000000051 */
[----:B------:R1:W5:Y:S05]  /*42a0*/  @P4 LDG.E.U16 R87, desc[UR22][R72.64] ;  /* 0x0000001648574981 */ /* 0x00036a000c1e1500 */
[----:B------:R-:W5:Y:S01]  /*42b0*/  @P0 LDG.E.U16 R81, desc[UR22][R58.64] ;  /* 0x000000163a510981 */ /* 0x000f62000c1e1500 */
[----:B-1----:R-:W-:-:S02]  /*42c0*/  PRMT R72, RZ, 0x7610, R72 ;  /* 0x00007610ff487816 */ /* 0x002fc40000000048 */
[----:B------:R-:W-:-:S04]  /*42d0*/  PRMT R73, RZ, 0x7610, R73 ;  /* 0x00007610ff497816 */ /* 0x000fc80000000049 */
[----:B------:R-:W5:Y:S04]  /*42e0*/  @P6 LDG.E.U16 R72, desc[UR22][R68.64] ;  /* 0x0000001644486981 */ /* 0x000f68000c1e1500 */
[----:B------:R-:W5:Y:S01]  /*42f0*/  @!P2 LDG.E.U16 R73, desc[UR22][R70.64] ;  /* 0x000000164649a981 */ /* 0x000f62000c1e1500 */
[----:B------:R-:W-:Y:S02]  /*4300*/  PRMT R90, RZ, 0x7610, R90 ;  /* 0x00007610ff5a7816 */ /* 0x000fe4000000005a */
[----:B------:R-:W-:-:S04]  /*4310*/  LOP3.LUT R49, R50, 0x3f, RZ, 0xc0, !PT ;  /* 0x0000003f32317812 */ /* 0x000fc800078ec0ff */
[----:B------:R1:W5:Y:S01]  /*4320*/  @P3 LDG.E.U16 R90, desc[UR22][R82.64] ;  /* 0x00000016525a3981 */ /* 0x000362000c1e1500 */
[----:B------:R-:W-:Y:S01]  /*4330*/  LOP3.LUT P3, RZ, R7, 0x1, RZ, 0xc0, !PT ;  /* 0x0000000107ff7812 */ /* 0x000fe2000786c0ff */
[----:B------:R-:W-:Y:S01]  /*4340*/  IMAD R6, R49, R107, RZ ;  /* 0x0000006b31067224 */ /* 0x000fe200078e02ff */
[----:B------:R-:W-:Y:S01]  /*4350*/  PRMT R80, RZ, 0x7610, R80 ;  /* 0x00007610ff507816 */ /* 0x000fe20000000050 */
[----:B0-----:R-:W-:-:S03]  /*4360*/  IMAD R8, R8, UR4, RZ ;  /* 0x0000000408087c24 */ /* 0x001fc6000f8e02ff */
[----:B------:R-:W-:Y:S01]  /*4370*/  LEA R126, P4, R6, UR14, 0x1 ;  /* 0x0000000e067e7c11 */ /* 0x000fe2000f8808ff */
[----:B------:R-:W-:-:S03]  /*4380*/  IMAD R10, R10, UR4, RZ ;  /* 0x000000040a0a7c24 */ /* 0x000fc6000f8e02ff */
[----:B------:R-:W-:-:S03]  /*4390*/  LEA.HI.X.SX32 R6, R6, UR15, 0x1, P4 ;  /* 0x0000000f06067c11 */ /* 0x000fc6000a0f0eff */
[----:B------:R-:W5:Y:S01]  /*43a0*/  @P3 LDG.E.U16 R80, desc[UR22][R76.64] ;  /* 0x000000164c503981 */ /* 0x000f62000c1e1500 */
[C---:B------:R-:W-:Y:S01]  /*43b0*/  LEA R156, P3, R8.reuse, R126, 0x1 ;  /* 0x0000007e089c7211 */ /* 0x040fe200078608ff */
[----:B------:R-:W-:Y:S01]  /*43c0*/  IMAD R13, R13, UR4, RZ ;  /* 0x000000040d0d7c24 */ /* 0x000fe2000f8e02ff */
[----:B-1----:R-:W-:Y:S02]  /*43d0*/  PRMT R82, RZ, 0x7610, R82 ;  /* 0x00007610ff527816 */ /* 0x002fe40000000052 */
[----:B------:R-:W-:Y:S01]  /*43e0*/  LEA.HI.X.SX32 R157, R8, R6, 0x1, P3 ;  /* 0x00000006089d7211 */ /* 0x000fe200018f0eff */
[----:B------:R-:W-:Y:S01]  /*43f0*/  IMAD R9, R9, UR4, RZ ;  /* 0x0000000409097c24 */ /* 0x000fe2000f8e02ff */
[----:B------:R-:W-:Y:S01]  /*4400*/  LEA R152, P3, R10, R126, 0x1 ;  /* 0x0000007e0a987211 */ /* 0x000fe200078608ff */
[----:B------:R-:W-:Y:S01]  /*4410*/  IMAD R11, R11, UR4, RZ ;  /* 0x000000040b0b7c24 */ /* 0x000fe2000f8e02ff */
[----:B------:R0:W5:Y:S01]  /*4420*/  @P5 LDG.E.U16 R82, desc[UR22][R74.64] ;  /* 0x000000164a525981 */ /* 0x000162000c1e1500 */
[----:B------:R-:W-:Y:S01]  /*4430*/  IMAD R16, R16, UR4, RZ ;  /* 0x0000000410107c24 */ /* 0x000fe2000f8e02ff */
[----:B------:R-:W-:Y:S01]  /*4440*/  LEA.HI.X.SX32 R153, R10, R6, 0x1, P3 ;  /* 0x000000060a997211 */ /* 0x000fe200018f0eff */
[----:B------:R-:W-:Y:S01]  /*4450*/  IMAD R12, R12, UR4, RZ ;  /* 0x000000040c0c7c24 */ /* 0x000fe2000f8e02ff */
[----:B------:R-:W-:-:S02]  /*4460*/  LEA R146, P3, R13, R126, 0x1 ;  /* 0x0000007e0d927211 */ /* 0x000fc400078608ff */
[----:B------:R-:W-:Y:S01]  /*4470*/  LEA R154, P5, R9, R126, 0x1 ;  /* 0x0000007e099a7211 */ /* 0x000fe200078a08ff */
[----:B------:R-:W-:Y:S01]  /*4480*/  IMAD R14, R14, UR4, RZ ;  /* 0x000000040e0e7c24 */ /* 0x000fe2000f8e02ff */
[----:B------:R-:W-:Y:S01]  /*4490*/  LEA.HI.X.SX32 R147, R13, R6, 0x1, P3 ;  /* 0x000000060d937211 */ /* 0x000fe200018f0eff */
[----:B------:R-:W-:Y:S01]  /*44a0*/  IMAD R20, R20, UR4, RZ ;  /* 0x0000000414147c24 */ /* 0x000fe2000f8e02ff */
[----:B------:R-:W-:Y:S01]  /*44b0*/  LEA R150, P4, R11, R126, 0x1 ;  /* 0x0000007e0b967211 */ /* 0x000fe200078808ff */
[----:B------:R-:W-:Y:S01]  /*44c0*/  IMAD R15, R15, UR4, RZ ;  /* 0x000000040f0f7c24 */ /* 0x000fe2000f8e02ff */
[----:B------:R-:W-:Y:S02]  /*44d0*/  LEA.HI.X.SX32 R155, R9, R6, 0x1, P5 ;  /* 0x00000006099b7211 */ /* 0x000fe400028f0eff */
[-C--:B------:R-:W-:Y:S02]  /*44e0*/  LEA R140, P3, R16, R126.reuse, 0x1 ;  /* 0x0000007e108c7211 */ /* 0x080fe400078608ff */
[----:B------:R-:W-:Y:S01]  /*44f0*/  LEA R148, P5, R12, R126, 0x1 ;  /* 0x0000007e0c947211 */ /* 0x000fe200078a08ff */
[----:B------:R-:W-:Y:S01]  /*4500*/  VIADD R67, R4, 0x3f ;  /* 0x0000003f04437836 */ /* 0x000fe20000000000 */
[-C--:B------:R-:W-:Y:S01]  /*4510*/  LEA.HI.X.SX32 R151, R11, R6.reuse, 0x1, P4 ;  /* 0x000000060b977211 */ /* 0x080fe200020f0eff */
[----:B------:R-:W-:Y:S01]  /*4520*/  IMAD R17, R17, UR4, RZ ;  /* 0x0000000411117c24 */ /* 0x000fe2000f8e02ff */
[----:B------:R-:W-:Y:S01]  /*4530*/  LEA.HI.X.SX32 R141, R16, R6, 0x1, P3 ;  /* 0x00000006108d7211 */ /* 0x000fe200018f0eff */
[----:B------:R-:W-:Y:S01]  /*4540*/  IMAD R19, R19, UR4, RZ ;  /* 0x0000000413137c24 */ /* 0x000fe2000f8e02ff */
[----:B------:R-:W-:-:S02]  /*4550*/  LEA R144, P4, R14, R126, 0x1 ;  /* 0x0000007e0e907211 */ /* 0x000fc400078808ff */
[----:B------:R-:W-:Y:S02]  /*4560*/  LEA.HI.X.SX32 R149, R12, R6, 0x1, P5 ;  /* 0x000000060c957211 */ /* 0x000fe400028f0eff */
[-C--:B------:R-:W-:Y:S02]  /*4570*/  LEA R134, P3, R20, R126.reuse, 0x1 ;  /* 0x0000007e14867211 */ /* 0x080fe400078608ff */
[----:B------:R-:W-:Y:S01]  /*4580*/  LEA R142, P5, R15, R126, 0x1 ;  /* 0x0000007e0f8e7211 */ /* 0x000fe200078a08ff */
[----:B------:R-:W-:Y:S01]  /*4590*/  IMAD R21, R21, UR4, RZ ;  /* 0x0000000415157c24 */ /* 0x000fe2000f8e02ff */
[-C--:B------:R-:W-:Y:S01]  /*45a0*/  LEA.HI.X.SX32 R145, R14, R6.reuse, 0x1, P4 ;  /* 0x000000060e917211 */ /* 0x080fe200020f0eff */
[----:B------:R-:W-:Y:S01]  /*45b0*/  IMAD R22, R22, UR4, RZ ;  /* 0x0000000416167c24 */ /* 0x000fe2000f8e02ff */
[----:B------:R-:W-:Y:S01]  /*45c0*/  LEA.HI.X.SX32 R135, R20, R6, 0x1, P3 ;  /* 0x0000000614877211 */ /* 0x000fe200018f0eff */
[----:B------:R-:W-:Y:S01]  /*45d0*/  IMAD R23, R23, UR4, RZ ;  /* 0x0000000417177c24 */ /* 0x000fe2000f8e02ff */
[----:B------:R-:W-:Y:S01]  /*45e0*/  LEA R138, P4, R17, R126, 0x1 ;  /* 0x0000007e118a7211 */ /* 0x000fe200078808ff */
[----:B------:R-:W-:Y:S01]  /*45f0*/  IMAD R24, R24, UR4, RZ ;  /* 0x0000000418187c24 */ /* 0x000fe2000f8e02ff */
[----:B------:R-:W-:-:S02]  /*4600*/  LEA.HI.X.SX32 R143, R15, R6, 0x1, P5 ;  /* 0x000000060f8f7211 */ /* 0x000fc400028f0eff */
[----:B------:R-:W-:Y:S01]  /*4610*/  ISETP.GT.AND P3, PT, R67, 0x3f, PT ;  /* 0x0000003f4300780c */ /* 0x000fe20003f64270 */
[----:B------:R-:W-:-:S04]  /*4620*/  @!UP1 UIADD3 UR4, UPT, UPT, -UR7, 0x100000, URZ ;  /* 0x0010000007049890 */ /* 0x000fc8000fffe1ff */
[----:B------:R-:W-:Y:S02]  /*4630*/  @!UP1 USHF.L.U32 UR5, UR4, 0xb, URZ ;  /* 0x0000000b04059899 */ /* 0x000fe400080006ff */
[----:B------:R-:W-:Y:S01]  /*4640*/  @!UP1 USHF.L.U32 UR4, UR4, 0x1, URZ ;  /* 0x0000000104049899 */ /* 0x000fe200080006ff */
[----:B------:R-:W-:Y:S02]  /*4650*/  LEA R136, P5, R19, R126, 0x1 ;  /* 0x0000007e13887211 */ /* 0x000fe400078a08ff */
[----:B------:R-:W-:Y:S02]  /*4660*/  LEA.HI.X.SX32 R139, R17, R6, 0x1, P4 ;  /* 0x00000006118b7211 */ /* 0x000fe400020f0eff */
[----:B------:R-:W-:Y:S02]  /*4670*/  LEA R132, P4, R21, R126, 0x1 ;  /* 0x0000007e15847211 */ /* 0x000fe400078808ff */
[----:B------:R-:W-:Y:S01]  /*4680*/  LEA.HI.X.SX32 R137, R19, R6, 0x1, P5 ;  /* 0x0000000613897211 */ /* 0x000fe200028f0eff */
[----:B------:R-:W-:Y:S01]  /*4690*/  VOTEU.ALL UP1, P1 ;  /* 0x0000000000ff7886 */ /* 0x000fe20000820000 */
[----:B------:R-:W-:-:S02]  /*46a0*/  LEA R130, P5, R22, R126, 0x1 ;  /* 0x0000007e16827211 */ /* 0x000fc400078a08ff */
[----:B------:R-:W-:Y:S02]  /*46b0*/  LEA.HI.X.SX32 R133, R21, R6, 0x1, P4 ;  /* 0x0000000615857211 */ /* 0x000fe400020f0eff */
[C---:B0-----:R-:W-:Y:S01]  /*46c0*/  LEA R74, P4, R23.reuse, R126, 0x1 ;  /* 0x0000007e174a7211 */ /* 0x041fe200078808ff */
[----:B------:R0:W1:Y:S01]  /*46d0*/  @!UP1 SYNCS.EXCH.64 URZ, [UR9+0x2008], UR4 ;  /* 0x0020080409ff95b2 */ /* 0x0000620008000100 */
[----:B------:R-:W-:Y:S02]  /*46e0*/  LEA.HI.X.SX32 R131, R22, R6, 0x1, P5 ;  /* 0x0000000616837211 */ /* 0x000fe400028f0eff */
[----:B------:R-:W-:Y:S02]  /*46f0*/  LEA R126, P5, R24, R126, 0x1 ;  /* 0x0000007e187e7211 */ /* 0x000fe400078a08ff */
[----:B------:R-:W-:Y:S02]  /*4700*/  LEA.HI.X.SX32 R75, R23, R6, 0x1, P4 ;  /* 0x00000006174b7211 */ /* 0x000fe400020f0eff */
[----:B------:R-:W-:-:S02]  /*4710*/  ISETP.LT.AND P4, PT, R49, R4, P3 ;  /* 0x000000043100720c */ /* 0x000fc40001f81270 */
[----:B------:R-:W-:Y:S01]  /*4720*/  LEA.HI.X.SX32 R127, R24, R6, 0x1, P5 ;  /* 0x00000006187f7211 */ /* 0x000fe200028f0eff */
[----:B0-----:R-:W-:Y:S10]  /*4730*/  @!P3 BRA `(.L_x_6) ;  /* 0x000000000084b947 */ /* 0x001ff40003800000 */
[----:B-----5:R-:W-:Y:S02]  /*4740*/  PRMT R4, R122, 0x5410, R5 ;  /* 0x000054107a047816 */ /* 0x020fe40000000005 */
[----:B------:R-:W-:Y:S02]  /*4750*/  PRMT R5, R27, 0x5410, R62 ;  /* 0x000054101b057816 */ /* 0x000fe4000000003e */
[----:B------:R-:W-:Y:S02]  /*4760*/  PRMT R6, R28, 0x5410, R55 ;  /* 0x000054101c067816 */ /* 0x000fe40000000037 */
[----:B------:R-:W-:Y:S02]  /*4770*/  PRMT R9, R31, 0x5410, R94 ;  /* 0x000054101f097816 */ /* 0x000fe4000000005e */
[----:B------:R-:W-:Y:S02]  /*4780*/  PRMT R11, R65, 0x5410, R18 ;  /* 0x00005410410b7816 */ /* 0x000fe40000000012 */
[----:B------:R-:W-:-:S02]  /*4790*/  PRMT R12, R32, 0x5410, R25 ;  /* 0x00005410200c7816 */ /* 0x000fc40000000019 */
[----:B------:R-:W-:Y:S02]  /*47a0*/  PRMT R13, R26, 0x5410, R29 ;  /* 0x000054101a0d7816 */ /* 0x000fe4000000001d */
        /* <DEDUP_REMOVED lines=24> */
[----:B------:R-:W-:-:S04]  /*4930*/  PRMT R35, R72, 0x5410, R73 ;  /* 0x0000541048237816 */ /* 0x000fc80000000049 */
[----:B------:R0:W-:Y:S03]  /*4940*/  STTM.x32 tmem[UR10+0x20], R4 ;  /* 0x00002004000079ed */ /* 0x0001e600082c000a */
.L_x_6:
[----:B------:R-:W2:Y:S01]  /*4950*/  FENCE.VIEW.ASYNC.T ;  /* 0x00000000000073c6 */ /* 0x000ea20000000200 */
[----:B0-----:R-:W-:Y:S01]  /*4960*/  PRMT R6, RZ, 0x7610, R6 ;  /* 0x00007610ff067816 */ /* 0x001fe20000000006 */
[----:B-12---:R-:W-:Y:S01]  /*4970*/  BAR.SYNC.DEFER_BLOCKING 0x0 ;  /* 0x0000000000007b1d */ /* 0x006fe20000010000 */
[----:B------:R-:W-:Y:S02]  /*4980*/  PRMT R10, RZ, 0x7610, R10 ;  /* 0x00007610ff0a7816 */ /* 0x000fe4000000000a */
[----:B------:R-:W-:Y:S02]  /*4990*/  PRMT R14, RZ, 0x7610, R14 ;  /* 0x00007610ff0e7816 */ /* 0x000fe4000000000e */
[----:B-----5:R-:W-:Y:S02]  /*49a0*/  PRMT R18, RZ, 0x7610, R18 ;  /* 0x00007610ff127816 */ /* 0x020fe40000000012 */
[----:B------:R-:W-:Y:S02]  /*49b0*/  PRMT R5, RZ, 0x7610, R5 ;  /* 0x00007610ff057816 */ /* 0x000fe40000000005 */
[----:B------:R-:W-:-:S02]  /*49c0*/  PRMT R9, RZ, 0x7610, R9 ;  /* 0x00007610ff097816 */ /* 0x000fc40000000009 */
[----:B------:R-:W-:Y:S02]  /*49d0*/  PRMT R13, RZ, 0x7610, R13 ;  /* 0x00007610ff0d7816 */ /* 0x000fe4000000000d */
[----:B------:R-:W-:Y:S01]  /*49e0*/  PRMT R17, RZ, 0x7610, R17 ;  /* 0x00007610ff117816 */ /* 0x000fe20000000011 */
[----:B------:R-:W-:Y:S01]  /*49f0*/  IMAD.MOV.U32 R128, RZ, RZ, R74 ;  /* 0x000000ffff807224 */ /* 0x000fe200078e004a */
[----:B------:R-:W-:Y:S01]  /*4a00*/  PRMT R8, RZ, 0x7610, R8 ;  /* 0x00007610ff087816 */ /* 0x000fe20000000008 */
[----:B------:R-:W-:Y:S01]  /*4a10*/  IMAD.MOV.U32 R129, RZ, RZ, R75 ;  /* 0x000000ffff817224 */ /* 0x000fe200078e004b */
[----:B------:R-:W-:Y:S01]  /*4a20*/  PRMT R12, RZ, 0x7610, R12 ;  /* 0x00007610ff0c7816 */ /* 0x000fe2000000000c */
[----:B------:R-:W0:Y:S01]  /*4a30*/  LDCU UR5, c[0x0][0x3a0] ;  /* 0x00007400ff0577ac */ /* 0x000e220008000800 */
[----:B------:R-:W-:Y:S02]  /*4a40*/  PRMT R16, RZ, 0x7610, R16 ;  /* 0x00007610ff107816 */ /* 0x000fe40000000010 */
[----:B------:R-:W-:-:S02]  /*4a50*/  PRMT R20, RZ, 0x7610, R20 ;  /* 0x00007610ff147816 */ /* 0x000fc40000000014 */
[----:B------:R-:W-:Y:S01]  /*4a60*/  PRMT R7, RZ, 0x7610, R7 ;  /* 0x00007610ff077816 */ /* 0x000fe20000000007 */
[----:B------:R-:W2:Y:S01]  /*4a70*/  @P4 LDG.E.U16 R6, desc[UR22][R156.64] ;  /* 0x000000169c064981 */ /* 0x000ea2000c1e1500 */
[----:B------:R-:W-:Y:S02]  /*4a80*/  PRMT R11, RZ, 0x7610, R11 ;  /* 0x00007610ff0b7816 */ /* 0x000fe4000000000b */
[----:B------:R-:W-:Y:S01]  /*4a90*/  PRMT R15, RZ, 0x7610, R15 ;  /* 0x00007610ff0f7816 */ /* 0x000fe2000000000f */
[----:B------:R-:W3:Y:S01]  /*4aa0*/  @P4 LDG.E.U16 R10, desc[UR22][R148.64] ;  /* 0x00000016940a4981 */ /* 0x000ee2000c1e1500 */
[----:B------:R-:W-:-:S03]  /*4ab0*/  PRMT R19, RZ, 0x7610, R19 ;  /* 0x00007610ff137816 */ /* 0x000fc60000000013 */
[----:B------:R-:W4:Y:S04]  /*4ac0*/  @P4 LDG.E.U16 R14, desc[UR22][R140.64] ;  /* 0x000000168c0e4981 */ /* 0x000f28000c1e1500 */
        /* <DEDUP_REMOVED lines=12> */
[----:B------:R-:W4:Y:S01]  /*4b90*/  @P4 LDG.E.U16 R19, desc[UR22][R126.64] ;  /* 0x000000167e134981 */ /* 0x000f22000c1e1500 */
[----:B------:R-:W-:-:S02]  /*4ba0*/  SHF.R.S32.HI R4, RZ, 0x1f, R53 ;  /* 0x0000001fff047819 */ /* 0x000fc40000011435 */
[----:B------:R-:W-:Y:S01]  /*4bb0*/  SHF.R.S32.HI R21, RZ, 0x6, R50 ;  /* 0x00000006ff157819 */ /* 0x000fe20000011432 */
[----:B------:R-:W-:Y:S01]  /*4bc0*/  IMAD.SHL.U32 R50, R106, 0x40, RZ ;  /* 0x000000406a327824 */ /* 0x000fe200078e00ff */
[----:B------:R-:W-:Y:S02]  /*4bd0*/  SHF.L.U64.HI R53, R53, 0x1, R4 ;  /* 0x0000000135357819 */ /* 0x000fe40000010204 */
[----:B------:R-:W-:Y:S01]  /*4be0*/  SGXT R4, R21, 0x1 ;  /* 0x000000011504781a */ /* 0x000fe20000000200 */
[----:B------:R-:W-:Y:S02]  /*4bf0*/  IMAD.SHL.U32 R21, R49, 0x2, RZ ;  /* 0x0000000231157824 */ /* 0x000fe400078e00ff */
[----:B------:R-:W-:Y:S01]  /*4c00*/  IMAD.WIDE R52, R50, 0x2, R52 ;  /* 0x0000000232347825 */ /* 0x000fe200078e0234 */
[----:B------:R-:W-:Y:S02]  /*4c10*/  ISETP.NE.U32.AND P0, PT, R51, RZ, PT ;  /* 0x000000ff3300720c */ /* 0x000fe40003f05070 */
[----:B------:R-:W-:-:S02]  /*4c20*/  LOP3.LUT R51, R21, 0x90, R4, 0x78, !PT ;  /* 0x0000009015337812 */ /* 0x000fc400078e7804 */
[----:B------:R-:W-:Y:S02]  /*4c30*/  IADD3 R160, P3, PT, R52, UR12, RZ ;  /* 0x0000000c34a07c10 */ /* 0x000fe4000ff7e0ff */
[----:B------:R-:W-:Y:S02]  /*4c40*/  LOP3.LUT R52, R51, 0x20, RZ, 0x3c, !PT ;  /* 0x0000002033347812 */ /* 0x000fe400078e3cff */
[----:B------:R-:W-:Y:S02]  /*4c50*/  IADD3.X R161, PT, PT, R53, UR13, RZ, P3, !PT ;  /* 0x0000000d35a17c10 */ /* 0x000fe40009ffe4ff */
[C---:B------:R-:W-:Y:S02]  /*4c60*/  LOP3.LUT R53, R51.reuse, 0x40, RZ, 0x3c, !PT ;  /* 0x0000004033357812 */ /* 0x040fe400078e3cff */
[----:B------:R-:W-:Y:S01]  /*4c70*/  LOP3.LUT R54, R51, 0x60, RZ, 0x3c, !PT ;  /* 0x0000006033367812 */ /* 0x000fe200078e3cff */
[----:B0-----:R-:W-:-:S04]  /*4c80*/  UIADD3 UR11, UPT, UPT, UR5, 0x3f, URZ ;  /* 0x0000003f050b7890 */ /* 0x001fc8000fffe0ff */
[----:B------:R-:W-:-:S04]  /*4c90*/  USHF.R.S32.HI UR7, URZ, 0x1f, UR11 ;  /* 0x0000001fff077899 */ /* 0x000fc8000801140b */
[----:B------:R-:W-:Y:S02]  /*4ca0*/  ULEA.HI UR7, UR7, UR11, URZ, 0x6 ;  /* 0x0000000b07077291 */ /* 0x000fe4000f8f30ff */
[----:B------:R-:W-:Y:S02]  /*4cb0*/  UIADD3 UR5, UPT, UPT, UR9, 0x1000, URZ ;  /* 0x0000100009057890 */ /* 0x000fe4000fffe0ff */
[----:B------:R-:W-:Y:S01]  /*4cc0*/  USHF.R.S32.HI UR7, URZ, 0x6, UR7 ;  /* 0x00000006ff077899 */ /* 0x000fe20008011407 */
[----:B------:R-:W-:Y:S01]  /*4cd0*/  ISETP.LT.OR P2, PT, R67, 0x40, P0 ;  /* 0x000000404300780c */ /* 0x000fe20000741670 */
[----:B------:R-:W-:Y:S02]  /*4ce0*/  USHF.R.U32.HI UR5, URZ, 0x4, UR5 ;  /* 0x00000004ff057899 */ /* 0x000fe40008011605 */
[----:B------:R-:W-:Y:S02]  /*4cf0*/  UISETP.LT.AND UP1, UPT, UR7, 0x1, UPT ;  /* 0x000000010700788c */ /* 0x000fe4000bf21270 */
[----:B------:R-:W-:-:S02]  /*4d00*/  USGXT.U32 UR18, UR5, 0xe ;  /* 0x0000000e0512789a */ /* 0x000fc40008000000 */
[----:B------:R-:W-:Y:S02]  /*4d10*/  USEL UR5, UR7, 0x1, !UP1 ;  /* 0x0000000107057887 */ /* 0x000fe4000c800000 */
[----:B------:R-:W-:Y:S02]  /*4d20*/  UIADD3 UR14, UP1, UPT, UR18, 0x2, URZ ;  /* 0x00000002120e7890 */ /* 0x000fe4000ff3e0ff */
[----:B------:R-:W-:Y:S01]  /*4d30*/  UIADD3 UR7, UPT, UPT, UR5, -0x1, URZ ;  /* 0xffffffff05077890 */ /* 0x000fe2000fffe0ff */
[C---:B------:R-:W-:Y:S01]  /*4d40*/  IMAD R84, R106.reuse, 0x2b, RZ ;  /* 0x0000002b6a547824 */ /* 0x040fe200078e02ff */
[----:B------:R-:W-:Y:S01]  /*4d50*/  UMOV UR4, URZ ;  /* 0x000000ff00047c82 */ /* 0x000fe20008000000 */
[C---:B------:R-:W-:Y:S01]  /*4d60*/  IMAD R85, R106.reuse, 0x2c, RZ ;  /* 0x0000002c6a557824 */ /* 0x040fe200078e02ff */
[----:B------:R-:W-:Y:S01]  /*4d70*/  UIADD3.X UR15, UPT, UPT, UR4, 0x40004040, URZ, UP1, !UPT ;  /* 0x40004040040f7890 */ /* 0x000fe20008ffe4ff */
[C---:B------:R-:W-:Y:S02]  /*4d80*/  IMAD R86, R106.reuse, 0x2d, RZ ;  /* 0x0000002d6a567824 */ /* 0x040fe400078e02ff */
[----:B------:R-:W-:-:S02]  /*4d90*/  IMAD R87, R106, 0x2e, RZ ;  /* 0x0000002e6a577824 */ /* 0x000fc400078e02ff */
[C---:B------:R-:W-:Y:S02]  /*4da0*/  IMAD R88, R106.reuse, 0x2f, RZ ;  /* 0x0000002f6a587824 */ /* 0x040fe400078e02ff */
[C---:B------:R-:W-:Y:S02]  /*4db0*/  IMAD R89, R106.reuse, 0x30, RZ ;  /* 0x000000306a597824 */ /* 0x040fe400078e02ff */
[C---:B------:R-:W-:Y:S02]  /*4dc0*/  IMAD R90, R106.reuse, 0x31, RZ ;  /* 0x000000316a5a7824 */ /* 0x040fe400078e02ff */
[C---:B------:R-:W-:Y:S02]  /*4dd0*/  IMAD R91, R106.reuse, 0x32, RZ ;  /* 0x000000326a5b7824 */ /* 0x040fe400078e02ff */
        /* <DEDUP_REMOVED lines=10> */
[C---:B------:R-:W-:Y:S01]  /*4e80*/  IMAD R102, R106.reuse, 0x3d, RZ ;  /* 0x0000003d6a667824 */ /* 0x040fe200078e02ff */
[----:B------:R-:W-:Y:S02]  /*4e90*/  UISETP.NE.U32.AND UP1, UPT, UR7, URZ, UPT ;  /* 0x000000ff0700728c */ /* 0x000fe4000bf25070 */
[----:B------:R-:W-:Y:S01]  /*4ea0*/  UIADD3 UR11, UPT, UPT, UR8, 0x20, URZ ;  /* 0x00000020080b7890 */ /* 0x000fe2000fffe0ff */
[----:B------:R-:W-:Y:S01]  /*4eb0*/  IMAD.SHL.U32 R55, R107, 0x40, RZ ;  /* 0x000000406b377824 */ /* 0x000fe200078e00ff */
[----:B------:R-:W-:Y:S01]  /*4ec0*/  SHF.R.S32.HI R4, RZ, 0x1f, R85 ;  /* 0x0000001fff047819 */ /* 0x000fe20000011455 */
[C---:B------:R-:W-:Y:S01]  /*4ed0*/  IMAD R56, R106.reuse, 0xf, RZ ;  /* 0x0000000f6a387824 */ /* 0x040fe200078e02ff */
[----:B------:R-:W-:Y:S01]  /*4ee0*/  SHF.R.S32.HI R21, RZ, 0x1f, R100 ;  /* 0x0000001fff157819 */ /* 0x000fe20000011464 */
[C---:B------:R-:W-:Y:S01]  /*4ef0*/  IMAD.SHL.U32 R57, R106.reuse, 0x10, RZ ;  /* 0x000000106a397824 */ /* 0x040fe200078e00ff */
[----:B------:R-:W-:Y:S01]  /*4f00*/  SHF.R.S32.HI R23, RZ, 0x1f, R102 ;  /* 0x0000001fff177819 */ /* 0x000fe20000011466 */
        /* <DEDUP_REMOVED lines=15> */
[C---:B------:R-:W-:Y:S02]  /*5000*/  IMAD.SHL.U32 R73, R106.reuse, 0x20, RZ ;  /* 0x000000206a497824 */ /* 0x040fe400078e00ff */
        /* <DEDUP_REMOVED lines=11> */
[----:B------:R-:W-:Y:S01]  /*50c0*/  IMAD R105, R106, 0x3f, RZ ;  /* 0x0000003f6a697824 */ /* 0x000fe200078e02ff */
[----:B--2---:R-:W-:Y:S04]  /*50d0*/  STS.U16 [R51+UR9], R6 ;  /* 0x0000000633007988 */ /* 0x004fe80008000409 */
[----:B---3--:R-:W-:Y:S04]  /*50e0*/  STS.U16 [R51+UR9+0x400], R10 ;  /* 0x0004000a33007988 */ /* 0x008fe80008000409 */
[----:B----4-:R-:W-:Y:S04]  /*50f0*/  STS.U16 [R51+UR9+0x800], R14 ;  /* 0x0008000e33007988 */ /* 0x010fe80008000409 */
[----:B------:R-:W-:Y:S04]  /*5100*/  STS.U16 [R51+UR9+0xc00], R18 ;  /* 0x000c001233007988 */ /* 0x000fe80008000409 */
[----:B------:R0:W-:Y:S04]  /*5110*/  STS.U16 [R52+UR9+0x100], R5 ;  /* 0x0001000534007988 */ /* 0x0001e80008000409 */
[----:B------:R-:W-:Y:S04]  /*5120*/  STS.U16 [R52+UR9+0x500], R9 ;  /* 0x0005000934007988 */ /* 0x000fe80008000409 */
[----:B------:R-:W-:Y:S04]  /*5130*/  STS.U16 [R52+UR9+0x900], R13 ;  /* 0x0009000d34007988 */ /* 0x000fe80008000409 */
[----:B------:R-:W-:Y:S04]  /*5140*/  STS.U16 [R52+UR9+0xd00], R17 ;  /* 0x000d001134007988 */ /* 0x000fe80008000409 */
[----:B------:R-:W-:Y:S04]  /*5150*/  STS.U16 [R53+UR9+0x200], R8 ;  /* 0x0002000835007988 */ /* 0x000fe80008000409 */
[----:B------:R-:W-:Y:S04]  /*5160*/  STS.U16 [R53+UR9+0x600], R12 ;  /* 0x0006000c35007988 */ /* 0x000fe80008000409 */
[----:B------:R-:W-:Y:S04]  /*5170*/  STS.U16 [R53+UR9+0xa00], R16 ;  /* 0x000a001035007988 */ /* 0x000fe80008000409 */
[----:B------:R-:W-:Y:S04]  /*5180*/  STS.U16 [R53+UR9+0xe00], R20 ;  /* 0x000e001435007988 */ /* 0x000fe80008000409 */
[----:B------:R1:W-:Y:S04]  /*5190*/  STS.U16 [R54+UR9+0x300], R7 ;  /* 0x0003000736007988 */ /* 0x0003e80008000409 */
[----:B------:R2:W-:Y:S04]  /*51a0*/  STS.U16 [R54+UR9+0x700], R11 ;  /* 0x0007000b36007988 */ /* 0x0005e80008000409 */
[----:B------:R3:W-:Y:S04]  /*51b0*/  STS.U16 [R54+UR9+0xb00], R15 ;  /* 0x000b000f36007988 */ /* 0x0007e80008000409 */
[----:B------:R4:W-:Y:S01]  /*51c0*/  STS.U16 [R54+UR9+0xf00], R19 ;  /* 0x000f001336007988 */ /* 0x0009e20008000409 */
[----:B------:R0:W-:Y:S06]  /*51d0*/  MEMBAR.ALL.CTA ;  /* 0x0000000000007992 */ /* 0x0001ec0000008000 */
[----:B0-----:R-:W0:Y:S01]  /*51e0*/  FENCE.VIEW.ASYNC.S ;  /* 0x00000000000073c6 */ /* 0x001e220000000000 */
[----:B------:R-:W-:-:S02]  /*51f0*/  SHF.R.S32.HI R5, RZ, 0x1f, R106 ;  /* 0x0000001fff057819 */ /* 0x000fc4000001146a */
[----:B-1----:R-:W-:Y:S02]  /*5200*/  SHF.R.S32.HI R7, RZ, 0x1f, R86 ;  /* 0x0000001fff077819 */ /* 0x002fe40000011456 */
[----:B------:R-:W-:Y:S02]  /*5210*/  SHF.L.U64.HI R104, R106, 0x1, R5 ;  /* 0x000000016a687819 */ /* 0x000fe40000010205 */
[----:B------:R-:W-:Y:S02]  /*5220*/  SHF.R.S32.HI R5, RZ, 0x1f, R84 ;  /* 0x0000001fff057819 */ /* 0x000fe40000011454 */
[----:B------:R-:W-:Y:S02]  /*5230*/  SHF.R.S32.HI R6, RZ, 0x1f, R87 ;  /* 0x0000001fff067819 */ /* 0x000fe40000011457 */
[----:B------:R-:W-:Y:S02]  /*5240*/  SHF.R.S32.HI R9, RZ, 0x1f, R88 ;  /* 0x0000001fff097819 */ /* 0x000fe40000011458 */
[----:B------:R-:W-:-:S02]  /*5250*/  SHF.R.S32.HI R8, RZ, 0x1f, R89 ;  /* 0x0000001fff087819 */ /* 0x000fc40000011459 */
[----:B--2---:R-:W-:Y:S02]  /*5260*/  SHF.R.S32.HI R11, RZ, 0x1f, R90 ;  /* 0x0000001fff0b7819 */ /* 0x004fe4000001145a */
[----:B------:R-:W-:Y:S02]  /*5270*/  SHF.R.S32.HI R10, RZ, 0x1f, R91 ;  /* 0x0000001fff0a7819 */ /* 0x000fe4000001145b */
[----:B------:R-:W-:Y:S02]  /*5280*/  SHF.R.S32.HI R13, RZ, 0x1f, R92 ;  /* 0x0000001fff0d7819 */ /* 0x000fe4000001145c */
[----:B------:R-:W-:Y:S02]  /*5290*/  SHF.R.S32.HI R12, RZ, 0x1f, R93 ;  /* 0x0000001fff0c7819 */ /* 0x000fe4000001145d */
[----:B---3--:R-:W-:Y:S02]  /*52a0*/  SHF.R.S32.HI R15, RZ, 0x1f, R94 ;  /* 0x0000001fff0f7819 */ /* 0x008fe4000001145e */
[----:B------:R-:W-:-:S02]  /*52b0*/  SHF.R.S32.HI R14, RZ, 0x1f, R95 ;  /* 0x0000001fff0e7819 */ /* 0x000fc4000001145f */
[----:B------:R-:W-:Y:S02]  /*52c0*/  SHF.R.S32.HI R17, RZ, 0x1f, R96 ;  /* 0x0000001fff117819 */ /* 0x000fe40000011460 */
[----:B------:R-:W-:Y:S02]  /*52d0*/  SHF.R.S32.HI R16, RZ, 0x1f, R97 ;  /* 0x0000001fff107819 */ /* 0x000fe40000011461 */
[----:B----4-:R-:W-:Y:S02]  /*52e0*/  SHF.R.S32.HI R19, RZ, 0x1f, R98 ;  /* 0x0000001fff137819 */ /* 0x010fe40000011462 */
[----:B------:R-:W-:Y:S02]  /*52f0*/  SHF.R.S32.HI R18, RZ, 0x1f, R99 ;  /* 0x0000001fff127819 */ /* 0x000fe40000011463 */
[----:B------:R-:W-:Y:S01]  /*5300*/  SHF.R.S32.HI R20, RZ, 0x1f, R101 ;  /* 0x0000001fff147819 */ /* 0x000fe20000011465 */
[----:B0-----:R-:W-:Y:S06]  /*5310*/  BAR.SYNC.DEFER_BLOCKING 0x0 ;  /* 0x0000000000007b1d */ /* 0x001fec0000010000 */
[----:B------:R-:W-:Y:S05]  /*5320*/  @P2 BRA `(.L_x_7) ;  /* 0x0000000000702947 */ /* 0x000fea0003800000 */
[----:B------:R-:W-:Y:S01]  /*5330*/  USHF.R.U32.HI UR12, URZ, 0x4, UR9 ;  /* 0x00000004ff0c7899 */ /* 0x000fe20008011609 */
[----:B------:R-:W-:Y:S01]  /*5340*/  UMOV UR4, URZ ;  /* 0x000000ff00047c82 */ /* 0x000fe20008000000 */
[----:B------:R-:W-:Y:S02]  /*5350*/  UIADD3 UR16, UPT, UPT, UR8, 0x28, URZ ;  /* 0x0000002808107890 */ /* 0x000fe4000fffe0ff */
[----:B------:R-:W-:Y:S02]  /*5360*/  USGXT.U32 UR12, UR12, 0xe ;  /* 0x0000000e0c0c789a */ /* 0x000fe40008000000 */
[----:B------:R-:W-:Y:S02]  /*5370*/  UIADD3 UR17, UPT, UPT, UR8, 0x30, URZ ;  /* 0x0000003008117890 */ /* 0x000fe4000fffe0ff */
[----:B------:R-:W-:Y:S02]  /*5380*/  UIADD3 UR26, UP2, UPT, UR12, 0x2, URZ ;  /* 0x000000020c1a7890 */ /* 0x000fe4000ff5e0ff */
[----:B------:R-:W-:-:S02]  /*5390*/  UIADD3 UR19, UPT, UPT, UR8, 0x38, URZ ;  /* 0x0000003808137890 */ /* 0x000fc4000fffe0ff */
[----:B------:R-:W-:Y:S01]  /*53a0*/  UIADD3.X UR27, UPT, UPT, UR4, 0x40004040, URZ, UP2, !UPT ;  /* 0x40004040041b7890 */ /* 0x000fe200097fe4ff */
[----:B------:R-:W-:Y:S01]  /*53b0*/  UMOV UR28, 0x0 ;  /* 0x00000000001c7882 */ /* 0x000fe20000000000 */
[----:B------:R-:W-:Y:S02]  /*53c0*/  UMOV UR29, 0x8080010 ;  /* 0x08080010001d7882 */ /* 0x000fe40000000000 */
[----:B------:R-:W-:Y:S02]  /*53d0*/  UIADD3.64 UR20, UPT, UPT, UR26, 0x2, URZ ;  /* 0x000000021a147897 */ /* 0x000fe4000fffe0ff */
[----:B------:R-:W-:Y:S01]  /*53e0*/  UIADD3.64 UR24, UPT, UPT, UR26, 0x4, URZ ;  /* 0x000000041a187897 */ /* 0x000fe2000fffe0ff */
[----:B------:R-:W-:Y:S01]  /*53f0*/  UMOV UR13, 0x40004040 ;  /* 0x40004040000d7882 */ /* 0x000fe20000000000 */
[----:B------:R-:W-:Y:S01]  /*5400*/  UMOV UR30, 0x0 ;  /* 0x00000000001e7882 */ /* 0x000fe20000000000 */
[----:B------:R-:W-:Y:S01]  /*5410*/  UMOV UR31, 0x8080010 ;  /* 0x08080010001f7882 */ /* 0x000fe20000000000 */
[----:B------:R-:W-:Y:S01]  /*5420*/  UMOV UR32, 0x0 ;  /* 0x0000000000207882 */ /* 0x000fe20000000000 */
[----:B------:R-:W-:Y:S01]  /*5430*/  UMOV UR33, 0x8080010 ;  /* 0x0808001000217882 */ /* 0x000fe20000000000 */
[----:B------:R-:W-:Y:S01]  /*5440*/  UMOV UR4, UR6 ;  /* 0x0000000600047c82 */ /* 0x000fe20008000000 */
[----:B------:R-:W-:Y:S01]  /*5450*/  UMOV UR5, URZ ;  /* 0x000000ff00057c82 */ /* 0x000fe20008000000 */
[----:B------:R0:W-:Y:S01]  /*5460*/  UTCHMMA tmem[UR11], gdesc[UR12], tmem[UR8], tmem[UR28], idesc[UR29], !UPT ;  /* 0x00ff1c0c0b0079ea */ /* 0x0001e2000f800008 */
[----:B------:R-:W-:Y:S01]  /*5470*/  UMOV UR34, 0x0 ;  /* 0x0000000000227882 */ /* 0x000fe20000000000 */
[----:B------:R-:W-:Y:S01]  /*5480*/  UMOV UR35, 0x8080010 ;  /* 0x0808001000237882 */ /* 0x000fe20000000000 */
[----:B------:R0:W-:Y:S01]  /*5490*/  UTCHMMA tmem[UR16], gdesc[UR26], tmem[UR8], tmem[UR30], idesc[UR31], UPT ;  /* 0x00ff1e1a100079ea */ /* 0x0001e2000b800008 */
[----:B------:R-:W-:Y:S01]  /*54a0*/  UMOV UR4, UR4 ;  /* 0x0000000400047c82 */ /* 0x000fe20008000000 */
[----:B------:R0:W-:Y:S01]  /*54b0*/  UTCHMMA tmem[UR17], gdesc[UR20], tmem[UR8], tmem[UR32], idesc[UR33], UPT ;  /* 0x00ff2014110079ea */ /* 0x0001e2000b800008 */
[----:B------:R0:W-:Y:S01]  /*54c0*/  UTCHMMA tmem[UR19], gdesc[UR24], tmem[UR8], tmem[UR34], idesc[UR35], UPT ;  /* 0x00ff2218130079ea */ /* 0x0001e2000b800008 */
[----:B------:R0:W-:Y:S01]  /*54d0*/  UTCBAR [UR4], URZ ;  /* 0x000000ff040073e9 */ /* 0x0001e200080000ff */
[----:B------:R-:W-:Y:S01]  /*54e0*/  NOP ;  /* 0x0000000000007918 */ /* 0x000fe20000000000 */
.L_x_7:
[----:B------:R-:W-:Y:S01]  /*54f0*/  SHF.R.S32.HI R22, RZ, 0x1f, R103 ;  /* 0x0000001fff167819 */ /* 0x000fe20000011467 */
[----:B0-----:R-:W-:Y:S01]  /*5500*/  UMOV UR4, URZ ;  /* 0x000000ff00047c82 */ /* 0x001fe20008000000 */
[----:B------:R-:W-:Y:S01]  /*5510*/  SHF.R.S32.HI R158, RZ, 0x1f, R105 ;  /* 0x0000001fff9e7819 */ /* 0x000fe20000011469 */
[----:B------:R-:W-:Y:S06]  /*5520*/  BRA.U !UP1, `(.L_x_8) ;  /* 0x0000002509147547 */ /* 0x000fec000b800000 */
[----:B------:R-:W-:Y:S01]  /*5530*/  SHF.L.U64.HI R106, R84, 0x1, R5 ;  /* 0x00000001546a7819 */ /* 0x000fe20000010205 */
[----:B------:R-:W-:Y:S01]  /*5540*/  UIADD3.64 UR24, UPT, UPT, UR14, 0x2, URZ ;  /* 0x000000020e187897 */ /* 0x000fe2000fffe0ff */
[----:B------:R-:W-:Y:S01]  /*5550*/  SHF.L.U64.HI R107, R85, 0x1, R4 ;  /* 0x00000001556b7819 */ /* 0x000fe20000010204 */
[----:B------:R-:W-:Y:S01]  /*5560*/  UIADD3.64 UR26, UPT, UPT, UR14, 0x4, URZ ;  /* 0x000000040e1a7897 */ /* 0x000fe2000fffe0ff */
[----:B------:R-:W-:Y:S01]  /*5570*/  SHF.L.U64.HI R108, R86, 0x1, R7 ;  /* 0x00000001566c7819 */ /* 0x000fe20000010207 */
[----:B------:R-:W-:Y:S01]  /*5580*/  UMOV UR19, UR7 ;  /* 0x0000000700137c82 */ /* 0x000fe20008000000 */
[----:B------:R-:W-:Y:S01]  /*5590*/  SHF.L.U64.HI R109, R87, 0x1, R6 ;  /* 0x00000001576d7819 */ /* 0x000fe20000010206 */
[----:B------:R-:W-:Y:S01]  /*55a0*/  UMOV UR20, 0x1 ;  /* 0x0000000100147882 */ /* 0x000fe20000000000 */
[----:B------:R-:W-:Y:S01]  /*55b0*/  SHF.L.U64.HI R110, R88, 0x1, R9 ;  /* 0x00000001586e7819 */ /* 0x000fe20000010209 */
[----:B------:R-:W-:Y:S01]  /*55c0*/  UMOV UR5, URZ ;  /* 0x000000ff00057c82 */ /* 0x000fe20008000000 */
[----:B------:R-:W-:-:S02]  /*55d0*/  SHF.L.U64.HI R111, R89, 0x1, R8 ;  /* 0x00000001596f7819 */ /* 0x000fc40000010208 */
[----:B------:R-:W-:Y:S02]  /*55e0*/  SHF.L.U64.HI R112, R90, 0x1, R11 ;  /* 0x000000015a707819 */ /* 0x000fe4000001020b */
[----:B------:R-:W-:Y:S02]  /*55f0*/  SHF.L.U64.HI R113, R91, 0x1, R10 ;  /* 0x000000015b717819 */ /* 0x000fe4000001020a */
[----:B------:R-:W-:Y:S02]  /*5600*/  SHF.L.U64.HI R114, R92, 0x1, R13 ;  /* 0x000000015c727819 */ /* 0x000fe4000001020d */
[----:B------:R-:W-:Y:S02]  /*5610*/  SHF.L.U64.HI R115, R93, 0x1, R12 ;  /* 0x000000015d737819 */ /* 0x000fe4000001020c */
[----:B------:R-:W-:Y:S02]  /*5620*/  SHF.L.U64.HI R116, R94, 0x1, R15 ;  /* 0x000000015e747819 */ /* 0x000fe4000001020f */
        /* <DEDUP_REMOVED lines=9> */
[----:B------:R-:W-:-:S07]  /*56c0*/  SHF.L.U64.HI R158, R105, 0x1, R158 ;  /* 0x00000001699e7819 */ /* 0x000fce000001029e */
.L_x_11:
[----:B------:R-:W-:Y:S02]  /*56d0*/  ISETP.GT.AND P5, PT, R44, 0x2b, PT ;  /* 0x0000002b2c00780c */ /* 0x000fe40003fa4270 */
[-C--:B0-----:R-:W-:Y:S02]  /*56e0*/  LEA R4, P2, R84, R160.reuse, 0x1 ;  /* 0x000000a054047211 */ /* 0x081fe400078408ff */
[----:B------:R-:W-:Y:S02]  /*56f0*/  PRMT R25, RZ, 0x7610, R25 ;  /* 0x00007610ff197816 */ /* 0x000fe40000000019 */
[C---:B------:R-:W-:Y:S01]  /*5700*/  ISETP.GT.AND P4, PT, R44.reuse, 0x2c, PT ;  /* 0x0000002c2c00780c */ /* 0x040fe20003f84270 */
[----:B------:R-:W-:Y:S01]  /*5710*/  IMAD.X R5, R161, 0x1, R106, P2 ;  /* 0x00000001a1057824 */ /* 0x000fe200010e066a */
[----:B------:R-:W-:Y:S02]  /*5720*/  LEA R6, P2, R85, R160, 0x1 ;  /* 0x000000a055067211 */ /* 0x000fe400078408ff */
[----:B------:R-:W-:-:S03]  /*5730*/  ISETP.GT.AND P3, PT, R44, 0x2d, PT ;  /* 0x0000002d2c00780c */ /* 0x000fc60003f64270 */
[----:B------:R0:W5:Y:S01]  /*5740*/  @P5 LDG.E.U16 R25, desc[UR22][R4.64] ;  /* 0x0000001604195981 */ /* 0x000162000c1e1500 */
[-C--:B------:R-:W-:Y:S01]  /*5750*/  LEA R8, P5, R86, R160.reuse, 0x1 ;  /* 0x000000a056087211 */ /* 0x080fe200078a08ff */
[C---:B------:R-:W-:Y:S01]  /*5760*/  IMAD.X R7, R161.reuse, 0x1, R107, P2 ;  /* 0x00000001a1077824 */ /* 0x040fe200010e066b */
[----:B------:R-:W-:Y:S02]  /*5770*/  PRMT R26, RZ, 0x7610, R26 ;  /* 0x00007610ff1a7816 */ /* 0x000fe4000000001a */
[C---:B------:R-:W-:Y:S01]  /*5780*/  ISETP.GT.AND P2, PT, R44.reuse, 0x2e, PT ;  /* 0x0000002e2c00780c */ /* 0x040fe20003f44270 */
[----:B------:R-:W-:Y:S01]  /*5790*/  IMAD.X R9, R161, 0x1, R108, P5 ;  /* 0x00000001a1097824 */ /* 0x000fe200028e066c */
[----:B------:R-:W-:Y:S02]  /*57a0*/  PRMT R163, RZ, 0x7610, R163 ;  /* 0x00007610ffa37816 */ /* 0x000fe400000000a3 */
[----:B------:R-:W-:Y:S01]  /*57b0*/  LEA R10, P6, R87, R160, 0x1 ;  /* 0x000000a0570a7211 */ /* 0x000fe200078c08ff */
[----:B------:R1:W5:Y:S01]  /*57c0*/  @P4 LDG.E.U16 R26, desc[UR22][R6.64] ;  /* 0x00000016061a4981 */ /* 0x000362000c1e1500 */
[----:B------:R-:W-:-:S02]  /*57d0*/  ISETP.GT.AND P4, PT, R44, 0x2f, PT ;  /* 0x0000002f2c00780c */ /* 0x000fc40003f84270 */
[----:B------:R-:W-:Y:S01]  /*57e0*/  PRMT R27, RZ, 0x7610, R27 ;  /* 0x00007610ff1b7816 */ /* 0x000fe2000000001b */
[----:B------:R-:W-:Y:S01]  /*57f0*/  IMAD.X R11, R161, 0x1, R109, P6 ;  /* 0x00000001a10b7824 */ /* 0x000fe200030e066d */
[----:B------:R-:W5:Y:S01]  /*5800*/  @P3 LDG.E.U16 R163, desc[UR22][R8.64] ;  /* 0x0000001608a33981 */ /* 0x000f62000c1e1500 */
[-C--:B0-----:R-:W-:Y:S02]  /*5810*/  LEA R4, P5, R88, R160.reuse, 0x1 ;  /* 0x000000a058047211 */ /* 0x081fe400078a08ff */
[C---:B------:R-:W-:Y:S01]  /*5820*/  ISETP.GT.AND P3, PT, R44.reuse, 0x30, PT ;  /* 0x000000302c00780c */ /* 0x040fe20003f64270 */
[----:B------:R0:W5:Y:S01]  /*5830*/  @P2 LDG.E.U16 R27, desc[UR22][R10.64] ;  /* 0x000000160a1b2981 */ /* 0x000162000c1e1500 */
[-C--:B-1----:R-:W-:Y:S01]  /*5840*/  LEA R6, P6, R89, R160.reuse, 0x1 ;  /* 0x000000a059067211 */ /* 0x082fe200078c08ff */
[C---:B------:R-:W-:Y:S01]  /*5850*/  IMAD.X R5, R161.reuse, 0x1, R110, P5 ;  /* 0x00000001a1057824 */ /* 0x040fe200028e066e */
[----:B------:R-:W-:Y:S02]  /*5860*/  PRMT R162, RZ, 0x7610, R162 ;  /* 0x00007610ffa27816 */ /* 0x000fe400000000a2 */
[----:B------:R-:W-:Y:S01]  /*5870*/  ISETP.GT.AND P2, PT, R44, 0x31, PT ;  /* 0x000000312c00780c */ /* 0x000fe20003f44270 */
[----:B------:R-:W-:Y:S01]  /*5880*/  IMAD.X R7, R161, 0x1, R111, P6 ;  /* 0x00000001a1077824 */ /* 0x000fe200030e066f */
[----:B------:R-:W-:-:S02]  /*5890*/  LEA R12, P5, R90, R160, 0x1 ;  /* 0x000000a05a0c7211 */ /* 0x000fc400078a08ff */
[----:B------:R-:W-:Y:S01]  /*58a0*/  PRMT R28, RZ, 0x7610, R28 ;  /* 0x00007610ff1c7816 */ /* 0x000fe2000000001c */
[----:B------:R1:W5:Y:S01]  /*58b0*/  @P4 LDG.E.U16 R162, desc[UR22][R4.64] ;  /* 0x0000001604a24981 */ /* 0x000362000c1e1500 */
[C---:B------:R-:W-:Y:S01]  /*58c0*/  ISETP.GT.AND P4, PT, R44.reuse, 0x32, PT ;  /* 0x000000322c00780c */ /* 0x040fe20003f84270 */
[----:B------:R-:W-:Y:S01]  /*58d0*/  IMAD.X R13, R161, 0x1, R112, P5 ;  /* 0x00000001a10d7824 */ /* 0x000fe200028e0670 */
[----:B------:R-:W-:Y:S02]  /*58e0*/  PRMT R159, RZ, 0x7610, R159 ;  /* 0x00007610ff9f7816 */ /* 0x000fe4000000009f */
[----:B------:R-:W5:Y:S01]  /*58f0*/  @P3 LDG.E.U16 R28, desc[UR22][R6.64] ;  /* 0x00000016061c3981 */ /* 0x000f62000c1e1500 */
[----:B------:R-:W-:Y:S02]  /*5900*/  ISETP.GT.AND P3, PT, R44, 0x33, PT ;  /* 0x000000332c00780c */ /* 0x000fe40003f64270 */
[-C--:B0-----:R-:W-:Y:S01]  /*5910*/  LEA R10, P6, R91, R160.reuse, 0x1 ;  /* 0x000000a05b0a7211 */ /* 0x081fe200078c08ff */
[----:B------:R0:W5:Y:S01]  /*5920*/  @P2 LDG.E.U16 R159, desc[UR22][R12.64] ;  /* 0x000000160c9f2981 */ /* 0x000162000c1e1500 */
[----:B-1----:R-:W-:-:S02]  /*5930*/  LEA R4, P5, R92, R160, 0x1 ;  /* 0x000000a05c047211 */ /* 0x002fc400078a08ff */
[----:B------:R-:W-:Y:S01]  /*5940*/  PRMT R29, RZ, 0x7610, R29 ;  /* 0x00007610ff1d7816 */ /* 0x000fe2000000001d */
[C---:B------:R-:W-:Y:S01]  /*5950*/  IMAD.X R11, R161.reuse, 0x1, R113, P6 ;  /* 0x00000001a10b7824 */ /* 0x040fe200030e0671 */
[----:B------:R-:W-:Y:S01]  /*5960*/  ISETP.GT.AND P2, PT, R44, 0x34, PT ;  /* 0x000000342c00780c */ /* 0x000fe20003f44270 */
[----:B------:R-:W-:Y:S01]  /*5970*/  IMAD.X R5, R161, 0x1, R114, P5 ;  /* 0x00000001a1057824 */ /* 0x000fe200028e0672 */
[----:B------:R-:W-:Y:S02]  /*5980*/  PRMT R34, RZ, 0x7610, R34 ;  /* 0x00007610ff227816 */ /* 0x000fe40000000022 */
[-C--:B------:R-:W-:Y:S01]  /*5990*/  LEA R8, P5, R93, R160.reuse, 0x1 ;  /* 0x000000a05d087211 */ /* 0x080fe200078a08ff */
[----:B------:R-:W5:Y:S01]  /*59a0*/  @P4 LDG.E.U16 R29, desc[UR22][R10.64] ;  /* 0x000000160a1d4981 */ /* 0x000f62000c1e1500 */
[----:B------:R-:W-:Y:S02]  /*59b0*/  LEA RZ, P6, R94, R160, 0x1 ;  /* 0x000000a05eff7211 */ /* 0x000fe400078c08ff */
[C---:B------:R-:W-:Y:S01]  /*59c0*/  ISETP.GT.AND P4, PT, R44.reuse, 0x35, PT ;  /* 0x000000352c00780c */ /* 0x040fe20003f84270 */
[C---:B------:R-:W-:Y:S01]  /*59d0*/  IMAD.X R9, R161.reuse, 0x1, R115, P5 ;  /* 0x00000001a1097824 */ /* 0x040fe200028e0673 */
[----:B------:R-:W-:Y:S01]  /*59e0*/  PRMT R30, RZ, 0x7610, R30 ;  /* 0x00007610ff1e7816 */ /* 0x000fe2000000001e */
[----:B------:R-:W5:Y:S01]  /*59f0*/  @P3 LDG.E.U16 R34, desc[UR22][R4.64] ;  /* 0x0000001604223981 */ /* 0x000f62000c1e1500 */
[C---:B------:R-:W-:Y:S01]  /*5a00*/  ISETP.GT.AND P3, PT, R44.reuse, 0x36, PT ;  /* 0x000000362c00780c */ /* 0x040fe20003f64270 */
[----:B0-----:R-:W-:Y:S01]  /*5a10*/  IMAD.X R13, R161, 0x1, R116, P6 ;  /* 0x00000001a10d7824 */ /* 0x001fe200030e0674 */
[----:B------:R-:W-:-:S02]  /*5a20*/  ISETP.GT.AND P6, PT, R44, 0x37, PT ;  /* 0x000000372c00780c */ /* 0x000fc40003fc4270 */
[----:B------:R0:W5:Y:S01]  /*5a30*/  @P2 LDG.E.U16 R30, desc[UR22][R8.64] ;  /* 0x00000016081e2981 */ /* 0x000162000c1e1500 */
[CC--:B------:R-:W-:Y:S01]  /*5a40*/  LEA RZ, P5, R95.reuse, R160.reuse, 0x1 ;  /* 0x000000a05fff7211 */ /* 0x0c0fe200078a08ff */
[--C-:B------:R-:W-:Y:S01]  /*5a50*/  IMAD R12, R94, 0x2, R160.reuse ;  /* 0x000000025e0c7824 */ /* 0x100fe200078e02a0 */
[----:B------:R-:W-:Y:S02]  /*5a60*/  PRMT R35, RZ, 0x7610, R35 ;  /* 0x00007610ff237816 */ /* 0x000fe40000000023 */
[CC--:B------:R-:W-:Y:S01]  /*5a70*/  LEA RZ, P2, R96.reuse, R160.reuse, 0x1 ;  /* 0x000000a060ff7211 */ /* 0x0c0fe200078408ff */
[----:B------:R-:W-:Y:S01]  /*5a80*/  IMAD R6, R95, 0x2, R160 ;  /* 0x000000025f067824 */ /* 0x000fe200078e02a0 */
[----:B------:R-:W-:Y:S02]  /*5a90*/  PRMT R31, RZ, 0x7610, R31 ;  /* 0x00007610ff1f7816 */ /* 0x000fe4000000001f */
[----:B0-----:R-:W-:Y:S01]  /*5aa0*/  SHF.R.S32.HI R8, RZ, 0x1f, R3 ;  /* 0x0000001fff087819 */ /* 0x001fe20000011403 */
[----:B------:R-:W-:Y:S01]  /*5ab0*/  IMAD.X R7, R161, 0x1, R117, P5 ;  /* 0x00000001a1077824 */ /* 0x000fe200028e0675 */
[----:B------:R-:W-:Y:S01]  /*5ac0*/  PRMT R4, RZ, 0x7610, R4 ;  /* 0x00007610ff047816 */ /* 0x000fe20000000004 */
[----:B------:R-:W-:Y:S01]  /*5ad0*/  IMAD R10, R96, 0x2, R160 ;  /* 0x00000002600a7824 */ /* 0x000fe200078e02a0 */
[----:B------:R-:W-:Y:S01]  /*5ae0*/  LEA R14, P5, R3, R160, 0x1 ;  /* 0x000000a0030e7211 */ /* 0x000fe200078a08ff */
[----:B------:R-:W-:Y:S01]  /*5af0*/  IMAD.X R11, R161, 0x1, R118, P2 ;  /* 0x00000001a10b7824 */ /* 0x000fe200010e0676 */
[----:B------:R-:W-:Y:S01]  /*5b00*/  SHF.L.U64.HI R8, R3, 0x1, R8 ;  /* 0x0000000103087819 */ /* 0x000fe20000010208 */
[----:B------:R0:W5:Y:S01]  /*5b10*/  @P4 LDG.E.U16 R35, desc[UR22][R12.64] ;  /* 0x000000160c234981 */ /* 0x000162000c1e1500 */
[----:B------:R-:W-:-:S03]  /*5b20*/  ISETP.GT.AND P4, PT, R44, 0x3, PT ;  /* 0x000000032c00780c */ /* 0x000fc60003f84270 */
[----:B------:R-:W5:Y:S01]  /*5b30*/  @P3 LDG.E.U16 R31, desc[UR22][R6.64] ;  /* 0x00000016061f3981 */ /* 0x000f62000c1e1500 */
[----:B------:R-:W-:Y:S01]  /*5b40*/  ISETP.GT.AND P3, PT, R44, 0x38, PT ;  /* 0x000000382c00780c */ /* 0x000fe20003f64270 */
[----:B------:R-:W-:Y:S02]  /*5b50*/  IMAD.X R15, R161, 0x1, R8, P5 ;  /* 0x00000001a10f7824 */ /* 0x000fe400028e0608 */
[----:B------:R1:W5:Y:S01]  /*5b60*/  @P6 LDG.E.U16 R4, desc[UR22][R10.64] ;  /* 0x000000160a046981 */ /* 0x000362000c1e1500 */
[----:B0-----:R-:W-:Y:S02]  /*5b70*/  SHF.R.S32.HI R12, RZ, 0x1f, R41 ;  /* 0x0000001fff0c7819 */ /* 0x001fe40000011429 */
[CC--:B------:R-:W-:Y:S02]  /*5b80*/  LEA R8, P6, R41.reuse, R160.reuse, 0x1 ;  /* 0x000000a029087211 */ /* 0x0c0fe400078c08ff */
[----:B------:R-:W-:Y:S02]  /*5b90*/  SHF.L.U64.HI R12, R41, 0x1, R12 ;  /* 0x00000001290c7819 */ /* 0x000fe4000001020c */
[----:B------:R-:W-:-:S02]  /*5ba0*/  LEA RZ, P5, R97, R160, 0x1 ;  /* 0x000000a061ff7211 */ /* 0x000fc400078a08ff */
[----:B------:R-:W-:Y:S01]  /*5bb0*/  ISETP.GT.AND P2, PT, R44, 0x2, PT ;  /* 0x000000022c00780c */ /* 0x000fe20003f44270 */
[----:B------:R-:W-:Y:S01]  /*5bc0*/  IMAD.X R9, R161, 0x1, R12, P6 ;  /* 0x00000001a1097824 */ /* 0x000fe200030e060c */
[----:B------:R-:W-:Y:S02]  /*5bd0*/  PRMT R18, RZ, 0x7610, R18 ;  /* 0x00007610ff127816 */ /* 0x000fe40000000012 */
[----:B-1----:R-:W-:Y:S01]  /*5be0*/  SHF.R.S32.HI R11, RZ, 0x1f, R36 ;  /* 0x0000001fff0b7819 */ /* 0x002fe20000011424 */
[----:B------:R-:W-:Y:S01]  /*5bf0*/  IMAD R6, R97, 0x2, R160 ;  /* 0x0000000261067824 */ /* 0x000fe200078e02a0 */
[----:B------:R-:W-:Y:S01]  /*5c00*/  PRMT R32, RZ, 0x7610, R32 ;  /* 0x00007610ff207816 */ /* 0x000fe20000000020 */
[----:B------:R-:W-:Y:S01]  /*5c10*/  IMAD.X R7, R161, 0x1, R119, P5 ;  /* 0x00000001a1077824 */ /* 0x000fe200028e0677 */
[----:B------:R-:W-:Y:S01]  /*5c20*/  SHF.R.S32.HI R13, RZ, 0x1f, R38 ;  /* 0x0000001fff0d7819 */ /* 0x000fe20000011426 */
[----:B------:R-:W2:Y:S01]  /*5c30*/  @P4 LDG.E.U16 R18, desc[UR22][R8.64] ;  /* 0x0000001608124981 */ /* 0x000ea2000c1e1500 */
[----:B------:R-:W-:-:S02]  /*5c40*/  LEA R12, P5, R36, R160, 0x1 ;  /* 0x000000a0240c7211 */ /* 0x000fc400078a08ff */
[----:B------:R-:W-:Y:S01]  /*5c50*/  SHF.L.U64.HI R16, R36, 0x1, R11 ;  /* 0x0000000124107819 */ /* 0x000fe2000001020b */
[----:B------:R0:W5:Y:S01]  /*5c60*/  @P3 LDG.E.U16 R32, desc[UR22][R6.64] ;  /* 0x0000001606203981 */ /* 0x000162000c1e1500 */
[----:B------:R-:W-:Y:S02]  /*5c70*/  PRMT R5, RZ, 0x7610, R5 ;  /* 0x00007610ff057816 */ /* 0x000fe40000000005 */
[CC--:B------:R-:W-:Y:S02]  /*5c80*/  LEA R10, P4, R38.reuse, R160.reuse, 0x1 ;  /* 0x000000a0260a7211 */ /* 0x0c0fe400078808ff */
[----:B------:R-:W-:Y:S01]  /*5c90*/  SHF.L.U64.HI R20, R38, 0x1, R13 ;  /* 0x0000000126147819 */ /* 0x000fe2000001020d */
[C---:B------:R-:W-:Y:S01]  /*5ca0*/  IMAD.X R13, R161.reuse, 0x1, R16, P5 ;  /* 0x00000001a10d7824 */ /* 0x040fe200028e0610 */
[----:B------:R-:W-:Y:S01]  /*5cb0*/  ISETP.GT.AND P5, PT, R44, 0x6, PT ;  /* 0x000000062c00780c */ /* 0x000fe20003fa4270 */
[----:B------:R1:W2:Y:S01]  /*5cc0*/  @P2 LDG.E.U16 R5, desc[UR22][R14.64] ;  /* 0x000000160e052981 */ /* 0x0002a2000c1e1500 */
[----:B0-----:R-:W-:Y:S01]  /*5cd0*/  SHF.R.S32.HI R7, RZ, 0x1f, R40 ;  /* 0x0000001fff077819 */ /* 0x001fe20000011428 */
[----:B------:R-:W-:Y:S01]  /*5ce0*/  IMAD.X R11, R161, 0x1, R20, P4 ;  /* 0x00000001a10b7824 */ /* 0x000fe200020e0614 */
[----:B------:R-:W-:-:S02]  /*5cf0*/  LEA R6, P4, R40, R160, 0x1 ;  /* 0x000000a028067211 */ /* 0x000fc400078808ff */
[----:B------:R-:W-:Y:S02]  /*5d00*/  SHF.L.U64.HI R8, R40, 0x1, R7 ;  /* 0x0000000128087819 */ /* 0x000fe40000010207 */
[C---:B------:R-:W-:Y:S02]  /*5d10*/  ISETP.GT.AND P3, PT, R44.reuse, 0x4, PT ;  /* 0x000000042c00780c */ /* 0x040fe40003f64270 */
[----:B------:R-:W-:Y:S01]  /*5d20*/  ISETP.GT.AND P2, PT, R44, 0x5, PT ;  /* 0x000000052c00780c */ /* 0x000fe20003f44270 */
[----:B------:R-:W-:Y:S01]  /*5d30*/  IMAD.X R7, R161, 0x1, R8, P4 ;  /* 0x00000001a1077824 */ /* 0x000fe200020e0608 */
[----:B------:R-:W-:Y:S02]  /*5d40*/  PRMT R21, RZ, 0x7610, R21 ;  /* 0x00007610ff157816 */ /* 0x000fe40000000015 */
[----:B------:R-:W-:Y:S02]  /*5d50*/  PRMT R19, RZ, 0x7610, R19 ;  /* 0x00007610ff137816 */ /* 0x000fe40000000013 */
[----:B------:R-:W-:-:S02]  /*5d60*/  PRMT R20, RZ, 0x7610, R20 ;  /* 0x00007610ff147816 */ /* 0x000fc40000000014 */
[----:B------:R-:W5:Y:S01]  /*5d70*/  @P5 LDG.E.U16 R21, desc[UR22][R6.64] ;  /* 0x0000001606155981 */ /* 0x000f62000c1e1500 */
[----:B-1----:R-:W-:Y:S02]  /*5d80*/  SHF.R.S32.HI R14, RZ, 0x1f, R43 ;  /* 0x0000001fff0e7819 */ /* 0x002fe4000001142b */
[----:B------:R-:W-:Y:S01]  /*5d90*/  ISETP.GT.AND P5, PT, R44, 0x39, PT ;  /* 0x000000392c00780c */ /* 0x000fe20003fa4270 */
[----:B------:R0:W3:Y:S01]  /*5da0*/  @P3 LDG.E.U16 R19, desc[UR22][R12.64] ;  /* 0x000000160c133981 */ /* 0x0000e2000c1e1500 */
[-C--:B------:R-:W-:Y:S02]  /*5db0*/  LEA RZ, P6, R98, R160.reuse, 0x1 ;  /* 0x000000a062ff7211 */ /* 0x080fe400078c08ff */
[C---:B------:R-:W-:Y:S01]  /*5dc0*/  SHF.L.U64.HI R14, R43.reuse, 0x1, R14 ;  /* 0x000000012b0e7819 */ /* 0x040fe2000001020e */
[----:B------:R1:W3:Y:S01]  /*5dd0*/  @P2 LDG.E.U16 R20, desc[UR22][R10.64] ;  /* 0x000000160a142981 */ /* 0x0002e2000c1e1500 */
[----:B------:R-:W-:Y:S02]  /*5de0*/  LEA R8, P2, R43, R160, 0x1 ;  /* 0x000000a02b087211 */ /* 0x000fe400078408ff */
[----:B------:R-:W-:-:S02]  /*5df0*/  PRMT R33, RZ, 0x7610, R33 ;  /* 0x00007610ff217816 */ /* 0x000fc40000000021 */
[----:B0-----:R-:W-:Y:S01]  /*5e00*/  SHF.R.S32.HI R13, RZ, 0x1f, R48 ;  /* 0x0000001fff0d7819 */ /* 0x001fe20000011430 */
[C---:B------:R-:W-:Y:S02]  /*5e10*/  IMAD.X R9, R161.reuse, 0x1, R14, P2 ;  /* 0x00000001a1097824 */ /* 0x040fe400010e060e */
[C---:B-1----:R-:W-:Y:S01]  /*5e20*/  IMAD.X R11, R161.reuse, 0x1, R120, P6 ;  /* 0x00000001a10b7824 */ /* 0x042fe200030e0678 */
[-C--:B------:R-:W-:Y:S01]  /*5e30*/  LEA R6, P6, R48, R160.reuse, 0x1 ;  /* 0x000000a030067211 */ /* 0x080fe200078c08ff */
[----:B------:R-:W-:Y:S01]  /*5e40*/  IMAD R10, R98, 0x2, R160 ;  /* 0x00000002620a7824 */ /* 0x000fe200078e02a0 */
[----:B------:R-:W-:Y:S02]  /*5e50*/  SHF.L.U64.HI R12, R48, 0x1, R13 ;  /* 0x00000001300c7819 */ /* 0x000fe4000001020d */
[----:B------:R-:W-:Y:S02]  /*5e60*/  SHF.R.S32.HI R14, RZ, 0x1f, R45 ;  /* 0x0000001fff0e7819 */ /* 0x000fe4000001142d */
[----:B------:R-:W-:Y:S01]  /*5e70*/  ISETP.GT.AND P4, PT, R44, 0x7, PT ;  /* 0x000000072c00780c */ /* 0x000fe20003f84270 */
[----:B------:R0:W5:Y:S01]  /*5e80*/  @P5 LDG.E.U16 R33, desc[UR22][R10.64] ;  /* 0x000000160a215981 */ /* 0x000162000c1e1500 */
[----:B------:R-:W-:Y:S01]  /*5e90*/  IMAD.X R7, R161, 0x1, R12, P6 ;  /* 0x00000001a1077824 */ /* 0x000fe200030e060c */
[----:B------:R-:W-:-:S02]  /*5ea0*/  LEA R12, P5, R45, R160, 0x1 ;  /* 0x000000a02d0c7211 */ /* 0x000fc400078a08ff */
[----:B------:R-:W-:Y:S02]  /*5eb0*/  SHF.L.U64.HI R14, R45, 0x1, R14 ;  /* 0x000000012d0e7819 */ /* 0x000fe4000001020e */
[C---:B------:R-:W-:Y:S02]  /*5ec0*/  ISETP.GT.AND P2, PT, R44.reuse, 0x9, PT ;  /* 0x000000092c00780c */ /* 0x040fe40003f44270 */
[----:B------:R-:W-:Y:S01]  /*5ed0*/  ISETP.GT.AND P3, PT, R44, 0x8, PT ;  /* 0x000000082c00780c */ /* 0x000fe20003f64270 */
[----:B------:R-:W-:Y:S01]  /*5ee0*/  IMAD.X R13, R161, 0x1, R14, P5 ;  /* 0x00000001a10d7824 */ /* 0x000fe200028e060e */
[----:B------:R-:W-:Y:S02]  /*5ef0*/  PRMT R24, RZ, 0x7610, R24 ;  /* 0x00007610ff187816 */ /* 0x000fe40000000018 */
[----:B------:R-:W-:Y:S02]  /*5f00*/  SHF.R.S32.HI R14, RZ, 0x1f, R37 ;  /* 0x0000001fff0e7819 */ /* 0x000fe40000011425 */
[----:B0-----:R-:W-:-:S02]  /*5f10*/  SHF.R.S32.HI R11, RZ, 0x1f, R46 ;  /* 0x0000001fff0b7819 */ /* 0x001fc4000001142e */
[CC--:B------:R-:W-:Y:S01]  /*5f20*/  LEA R10, P5, R37.reuse, R160.reuse, 0x1 ;  /* 0x000000a0250a7211 */ /* 0x0c0fe200078a08ff */
[----:B------:R0:W5:Y:S01]  /*5f30*/  @P4 LDG.E.U16 R24, desc[UR22][R8.64] ;  /* 0x0000001608184981 */ /* 0x000162000c1e1500 */
[----:B------:R-:W-:Y:S02]  /*5f40*/  SHF.L.U64.HI R16, R37, 0x1, R14 ;  /* 0x0000000125107819 */ /* 0x000fe4000001020e */
[----:B------:R-:W-:Y:S02]  /*5f50*/  PRMT R22, RZ, 0x7610, R22 ;  /* 0x00007610ff167816 */ /* 0x000fe40000000016 */
[----:B------:R-:W-:Y:S02]  /*5f60*/  PRMT R23, RZ, 0x7610, R23 ;  /* 0x00007610ff177816 */ /* 0x000fe40000000017 */
[C---:B------:R-:W-:Y:S02]  /*5f70*/  LEA R14, P4, R46.reuse, R160, 0x1 ;  /* 0x000000a02e0e7211 */ /* 0x040fe400078808ff */
[----:B------:R-:W-:Y:S01]  /*5f80*/  SHF.L.U64.HI R164, R46, 0x1, R11 ;  /* 0x000000012ea47819 */ /* 0x000fe2000001020b */
[C---:B------:R-:W-:Y:S01]  /*5f90*/  IMAD.X R11, R161.reuse, 0x1, R16, P5 ;  /* 0x00000001a10b7824 */ /* 0x040fe200028e0610 */
[----:B0-----:R-:W-:Y:S01]  /*5fa0*/  SHF.R.S32.HI R8, RZ, 0x1f, R39 ;  /* 0x0000001fff087819 */ /* 0x001fe20000011427 */
[----:B------:R-:W5:Y:S01]  /*5fb0*/  @P2 LDG.E.U16 R22, desc[UR22][R12.64] ;  /* 0x000000160c162981 */ /* 0x000f62000c1e1500 */
[C---:B------:R-:W-:Y:S01]  /*5fc0*/  ISETP.GT.AND P5, PT, R44.reuse, 0xc, PT ;  /* 0x0000000c2c00780c */ /* 0x040fe20003fa4270 */
[----:B------:R-:W-:Y:S01]  /*5fd0*/  IMAD.X R15, R161, 0x1, R164, P4 ;  /* 0x00000001a10f7824 */ /* 0x000fe200020e06a4 */
[----:B------:R-:W-:Y:S01]  /*5fe0*/  ISETP.GT.AND P2, PT, R44, 0xb, PT ;  /* 0x0000000b2c00780c */ /* 0x000fe20003f44270 */
[----:B------:R0:W5:Y:S01]  /*5ff0*/  @P3 LDG.E.U16 R23, desc[UR22][R6.64] ;  /* 0x0000001606173981 */ /* 0x000162000c1e1500 */
[----:B------:R-:W-:-:S02]  /*6000*/  SHF.L.U64.HI R8, R39, 0x1, R8 ;  /* 0x0000000127087819 */ /* 0x000fc40000010208 */
[----:B------:R-:W-:Y:S02]  /*6010*/  ISETP.GT.AND P3, PT, R44, 0xa, PT ;  /* 0x0000000a2c00780c */ /* 0x000fe40003f64270 */
[----:B------:R-:W-:Y:S02]  /*6020*/  PRMT R168, RZ, 0x7610, R168 ;  /* 0x00007610ffa87816 */ /* 0x000fe400000000a8 */
[----:B0-----:R-:W-:Y:S02]  /*6030*/  LEA R6, P4, R39, R160, 0x1 ;  /* 0x000000a027067211 */ /* 0x001fe400078808ff */
[----:B------:R-:W-:-:S03]  /*6040*/  PRMT R166, RZ, 0x7610, R166 ;  /* 0x00007610ffa67816 */ /* 0x000fc600000000a6 */
[----:B------:R-:W-:Y:S01]  /*6050*/  IMAD.X R7, R161, 0x1, R8, P4 ;  /* 0x00000001a1077824 */ /* 0x000fe200020e0608 */
[----:B------:R-:W-:Y:S02]  /*6060*/  SHF.R.S32.HI R12, RZ, 0x1f, R47 ;  /* 0x0000001fff0c7819 */ /* 0x000fe4000001142f */
[----:B------:R-:W-:Y:S01]  /*6070*/  PRMT R167, RZ, 0x7610, R167 ;  /* 0x00007610ffa77816 */ /* 0x000fe200000000a7 */
[----:B------:R-:W5:Y:S01]  /*6080*/  @P2 LDG.E.U16 R166, desc[UR22][R14.64] ;  /* 0x000000160ea62981 */ /* 0x000f62000c1e1500 */
[----:B------:R-:W-:-:S03]  /*6090*/  LEA R8, P2, R47, R160, 0x1 ;  /* 0x000000a02f087211 */ /* 0x000fc600078408ff */
[----:B------:R-:W5:Y:S01]  /*60a0*/  @P5 LDG.E.U16 R168, desc[UR22][R6.64] ;  /* 0x0000001606a85981 */ /* 0x000f62000c1e1500 */
[----:B------:R-:W-:Y:S02]  /*60b0*/  ISETP.GT.AND P5, PT, R44, 0x3a, PT ;  /* 0x0000003a2c00780c */ /* 0x000fe40003fa4270 */
[----:B------:R-:W-:Y:S01]  /*60c0*/  SHF.L.U64.HI R12, R47, 0x1, R12 ;  /* 0x000000012f0c7819 */ /* 0x000fe2000001020c */
[----:B------:R0:W5:Y:S01]  /*60d0*/  @P3 LDG.E.U16 R167, desc[UR22][R10.64] ;  /* 0x000000160aa73981 */ /* 0x000162000c1e1500 */
[-C--:B------:R-:W-:Y:S02]  /*60e0*/  LEA RZ, P6, R99, R160.reuse, 0x1 ;  /* 0x000000a063ff7211 */ /* 0x080fe400078c08ff */
[----:B------:R-:W-:Y:S01]  /*60f0*/  SHF.R.S32.HI R13, RZ, 0x1f, R42 ;  /* 0x0000001fff0d7819 */ /* 0x000fe2000001142a */
[C---:B------:R-:W-:Y:S01]  /*6100*/  IMAD.X R9, R161.reuse, 0x1, R12, P2 ;  /* 0x00000001a1097824 */ /* 0x040fe200010e060c */
[----:B------:R-:W-:Y:S02]  /*6110*/  PRMT R164, RZ, 0x7610, R164 ;  /* 0x00007610ffa47816 */ /* 0x000fe400000000a4 */
[C---:B------:R-:W-:Y:S01]  /*6120*/  SHF.L.U64.HI R12, R42.reuse, 0x1, R13 ;  /* 0x000000012a0c7819 */ /* 0x040fe2000001020d */
[----:B0-----:R-:W-:Y:S01]  /*6130*/  IMAD.X R11, R161, 0x1, R121, P6 ;  /* 0x00000001a10b7824 */ /* 0x001fe200030e0679 */
[----:B------:R-:W-:Y:S01]  /*6140*/  LEA R6, P6, R42, R160, 0x1 ;  /* 0x000000a02a067211 */ /* 0x000fe200078c08ff */
[----:B------:R-:W-:Y:S01]  /*6150*/  IMAD R10, R99, 0x2, R160 ;  /* 0x00000002630a7824 */ /* 0x000fe200078e02a0 */
[----:B------:R-:W-:-:S02]  /*6160*/  SHF.R.S32.HI R13, RZ, 0x1f, R56 ;  /* 0x0000001fff0d7819 */ /* 0x000fc40000011438 */
[C---:B------:R-:W-:Y:S01]  /*6170*/  ISETP.GT.AND P4, PT, R44.reuse, 0xd, PT ;  /* 0x0000000d2c00780c */ /* 0x040fe20003f84270 */
[C---:B------:R-:W-:Y:S01]  /*6180*/  IMAD.X R7, R161.reuse, 0x1, R12, P6 ;  /* 0x00000001a1077824 */ /* 0x040fe200030e060c */
[----:B------:R0:W5:Y:S01]  /*6190*/  @P5 LDG.E.U16 R164, desc[UR22][R10.64] ;  /* 0x000000160aa45981 */ /* 0x000162000c1e1500 */
[----:B------:R-:W-:Y:S02]  /*61a0*/  ISETP.GT.AND P2, PT, R44, 0xf, PT ;  /* 0x0000000f2c00780c */ /* 0x000fe40003f44270 */
[C---:B------:R-:W-:Y:S02]  /*61b0*/  LEA R12, P5, R56.reuse, R160, 0x1 ;  /* 0x000000a0380c7211 */ /* 0x040fe400078a08ff */
[----:B------:R-:W-:Y:S02]  /*61c0*/  SHF.L.U64.HI R14, R56, 0x1, R13 ;  /* 0x00000001380e7819 */ /* 0x000fe4000001020d */
[----:B------:R-:W-:Y:S02]  /*61d0*/  ISETP.GT.AND P3, PT, R44, 0xe, PT ;  /* 0x0000000e2c00780c */ /* 0x000fe40003f64270 */
[----:B------:R-:W-:Y:S01]  /*61e0*/  PRMT R171, RZ, 0x7610, R171 ;  /* 0x00007610ffab7816 */ /* 0x000fe200000000ab */
[----:B------:R-:W-:Y:S01]  /*61f0*/  IMAD.X R13, R161, 0x1, R14, P5 ;  /* 0x00000001a10d7824 */ /* 0x000fe200028e060e */
[----:B------:R-:W-:-:S02]  /*6200*/  SHF.R.S32.HI R14, RZ, 0x1f, R57 ;  /* 0x0000001fff0e7819 */ /* 0x000fc40000011439 */
[----:B------:R-:W-:Y:S02]  /*6210*/  PRMT R169, RZ, 0x7610, R169 ;  /* 0x00007610ffa97816 */ /* 0x000fe400000000a9 */
[----:B0-----:R-:W-:Y:S01]  /*6220*/  SHF.R.S32.HI R11, RZ, 0x1f, R58 ;  /* 0x0000001fff0b7819 */ /* 0x001fe2000001143a */
[----:B------:R0:W5:Y:S01]  /*6230*/  @P4 LDG.E.U16 R171, desc[UR22][R8.64] ;  /* 0x0000001608ab4981 */ /* 0x000162000c1e1500 */
[CC--:B------:R-:W-:Y:S02]  /*6240*/  LEA R10, P5, R57.reuse, R160.reuse, 0x1 ;  /* 0x000000a0390a7211 */ /* 0x0c0fe400078a08ff */
[----:B------:R-:W-:Y:S01]  /*6250*/  SHF.L.U64.HI R172, R57, 0x1, R14 ;  /* 0x0000000139ac7819 */ /* 0x000fe2000001020e */
[----:B------:R-:W5:Y:S01]  /*6260*/  @P2 LDG.E.U16 R169, desc[UR22][R12.64] ;  /* 0x000000160ca92981 */ /* 0x000f62000c1e1500 */
[----:B------:R-:W-:Y:S02]  /*6270*/  PRMT R170, RZ, 0x7610, R170 ;  /* 0x00007610ffaa7816 */ /* 0x000fe400000000aa */
[----:B------:R-:W-:-:S02]  /*6280*/  LEA R14, P4, R58, R160, 0x1 ;  /* 0x000000a03a0e7211 */ /* 0x000fc400078808ff */
[----:B------:R-:W-:Y:S01]  /*6290*/  SHF.L.U64.HI R16, R58, 0x1, R11 ;  /* 0x000000013a107819 */ /* 0x000fe2000001020b */
[C---:B------:R-:W-:Y:S01]  /*62a0*/  IMAD.X R11, R161.reuse, 0x1, R172, P5 ;  /* 0x00000001a10b7824 */ /* 0x040fe200028e06ac */
[C---:B------:R-:W-:Y:S01]  /*62b0*/  ISETP.GT.AND P2, PT, R44.reuse, 0x11, PT ;  /* 0x000000112c00780c */ /* 0x040fe20003f44270 */
[----:B------:R1:W5:Y:S01]  /*62c0*/  @P3 LDG.E.U16 R170, desc[UR22][R6.64] ;  /* 0x0000001606aa3981 */ /* 0x000362000c1e1500 */
[----:B0-----:R-:W-:Y:S02]  /*62d0*/  SHF.R.S32.HI R8, RZ, 0x1f, R59 ;  /* 0x0000001fff087819 */ /* 0x001fe4000001143b */
[----:B------:R-:W-:Y:S01]  /*62e0*/  ISETP.GT.AND P5, PT, R44, 0x12, PT ;  /* 0x000000122c00780c */ /* 0x000fe20003fa4270 */
[----:B------:R-:W-:Y:S01]  /*62f0*/  IMAD.X R15, R161, 0x1, R16, P4 ;  /* 0x00000001a10f7824 */ /* 0x000fe200020e0610 */
[----:B------:R-:W-:Y:S02]  /*6300*/  SHF.L.U64.HI R8, R59, 0x1, R8 ;  /* 0x000000013b087819 */ /* 0x000fe40000010208 */
[----:B------:R-:W-:-:S02]  /*6310*/  PRMT R173, RZ, 0x7610, R173 ;  /* 0x00007610ffad7816 */ /* 0x000fc400000000ad */
[-C--:B-1----:R-:W-:Y:S02]  /*6320*/  LEA R6, P4, R59, R160.reuse, 0x1 ;  /* 0x000000a03b067211 */ /* 0x082fe400078808ff */
[----:B------:R-:W-:Y:S02]  /*6330*/  ISETP.GT.AND P3, PT, R44, 0x10, PT ;  /* 0x000000102c00780c */ /* 0x000fe40003f64270 */
[----:B------:R-:W5:Y:S01]  /*6340*/  @P2 LDG.E.U16 R173, desc[UR22][R14.64] ;  /* 0x000000160ead2981 */ /* 0x000f62000c1e1500 */
[----:B------:R-:W-:Y:S01]  /*6350*/  PRMT R175, RZ, 0x7610, R175 ;  /* 0x00007610ffaf7816 */ /* 0x000fe200000000af */
[----:B------:R-:W-:Y:S01]  /*6360*/  IMAD.X R7, R161, 0x1, R8, P4 ;  /* 0x00000001a1077824 */ /* 0x000fe200020e0608 */
[----:B------:R-:W-:Y:S02]  /*6370*/  SHF.R.S32.HI R9, RZ, 0x1f, R60 ;  /* 0x0000001fff097819 */ /* 0x000fe4000001143c */
[C---:B------:R-:W-:Y:S02]  /*6380*/  LEA R8, P2, R60.reuse, R160, 0x1 ;  /* 0x000000a03c087211 */ /* 0x040fe400078408ff */
[----:B------:R-:W-:Y:S01]  /*6390*/  SHF.L.U64.HI R12, R60, 0x1, R9 ;  /* 0x000000013c0c7819 */ /* 0x000fe20000010209 */
[----:B------:R-:W5:Y:S01]  /*63a0*/  @P5 LDG.E.U16 R175, desc[UR22][R6.64] ;  /* 0x0000001606af5981 */ /* 0x000f62000c1e1500 */
[----:B------:R-:W-:-:S02]  /*63b0*/  PRMT R174, RZ, 0x7610, R174 ;  /* 0x00007610ffae7816 */ /* 0x000fc400000000ae */
[----:B------:R-:W-:Y:S01]  /*63c0*/  ISETP.GT.AND P5, PT, R44, 0x3b, PT ;  /* 0x0000003b2c00780c */ /* 0x000fe20003fa4270 */
[----:B------:R-:W-:Y:S01]  /*63d0*/  IMAD.X R9, R161, 0x1, R12, P2 ;  /* 0x00000001a1097824 */ /* 0x000fe200010e060c */
[CC--:B------:R-:W-:Y:S02]  /*63e0*/  LEA RZ, P6, R100.reuse, R160.reuse, 0x1 ;  /* 0x000000a064ff7211 */ /* 0x0c0fe400078c08ff */
[----:B------:R-:W-:Y:S01]  /*63f0*/  SHF.R.S32.HI R12, RZ, 0x1f, R61 ;  /* 0x0000001fff0c7819 */ /* 0x000fe2000001143d */
[----:B------:R0:W5:Y:S01]  /*6400*/  @P3 LDG.E.U16 R174, desc[UR22][R10.64] ;  /* 0x000000160aae3981 */ /* 0x000162000c1e1500 */
[----:B------:R-:W-:Y:S02]  /*6410*/  PRMT R165, RZ, 0x7610, R165 ;  /* 0x00007610ffa57816 */ /* 0x000fe400000000a5 */
[----:B------:R-:W-:Y:S02]  /*6420*/  SHF.L.U64.HI R12, R61, 0x1, R12 ;  /* 0x000000013d0c7819 */ /* 0x000fe4000001020c */
[----:B------:R-:W-:Y:S01]  /*6430*/  SHF.R.S32.HI R13, RZ, 0x1f, R62 ;  /* 0x0000001fff0d7819 */ /* 0x000fe2000001143e */
[----:B0-----:R-:W-:Y:S01]  /*6440*/  IMAD.X R11, R161, 0x1, R122, P6 ;  /* 0x00000001a10b7824 */ /* 0x001fe200030e067a */
[----:B------:R-:W-:Y:S01]  /*6450*/  LEA R6, P6, R61, R160, 0x1 ;  /* 0x000000a03d067211 */ /* 0x000fe200078c08ff */
[----:B------:R-:W-:Y:S01]  /*6460*/  IMAD R10, R100, 0x2, R160 ;  /* 0x00000002640a7824 */ /* 0x000fe200078e02a0 */
[----:B------:R-:W-:-:S02]  /*6470*/  ISETP.GT.AND P4, PT, R44, 0x13, PT ;  /* 0x000000132c00780c */ /* 0x000fc40003f84270 */
[----:B------:R-:W-:Y:S01]  /*6480*/  ISETP.GT.AND P2, PT, R44, 0x15, PT ;  /* 0x000000152c00780c */ /* 0x000fe20003f44270 */
[C---:B------:R-:W-:Y:S01]  /*6490*/  IMAD.X R7, R161.reuse, 0x1, R12, P6 ;  /* 0x00000001a1077824 */ /* 0x040fe200030e060c */
[----:B------:R0:W5:Y:S01]  /*64a0*/  @P5 LDG.E.U16 R165, desc[UR22][R10.64] ;  /* 0x000000160aa55981 */ /* 0x000162000c1e1500 */
        /* <DEDUP_REMOVED lines=33> */
[C---:B------:R-:W-:Y:S01]  /*66c0*/  ISETP.GT.AND P5, PT, R44.reuse, 0x3c, PT ;  /* 0x0000003c2c00780c */ /* 0x040fe20003fa4270 */
[----:B------:R-:W-:Y:S01]  /*66d0*/  IMAD.X R9, R161, 0x1, R12, P2 ;  /* 0x00000001a1097824 */ /* 0x000fe200010e060c */
[-C--:B------:R-:W-:Y:S02]  /*66e0*/  LEA RZ, P6, R101, R160.reuse, 0x1 ;  /* 0x000000a065ff7211 */ /* 0x080fe400078c08ff */
        /* <DEDUP_REMOVED lines=57> */
[C---:B------:R-:W-:Y:S01]  /*6a80*/  SHF.L.U64.HI R14, R74.reuse, 0x1, R13 ;  /* 0x000000014a0e7819 */ /* 0x040fe2000001020d */
[C---:B------:R-:W-:Y:S01]  /*6a90*/  IMAD.X R7, R161.reuse, 0x1, R12, P6 ;  /* 0x00000001a1077824 */ /* 0x040fe200030e060c */
[----:B------:R0:W5:Y:S01]  /*6aa0*/  @P5 LDG.E.U16 R181, desc[UR22][R10.64] ;  /* 0x000000160ab55981 */ /* 0x000162000c1e1500 */
[----:B------:R-:W-:Y:S02]  /*6ab0*/  LEA R12, P5, R74, R160, 0x1 ;  /* 0x000000a04a0c7211 */ /* 0x000fe400078a08ff */
[----:B------:R-:W-:Y:S02]  /*6ac0*/  ISETP.GT.AND P3, PT, R44, 0x20, PT ;  /* 0x000000202c00780c */ /* 0x000fe40003f64270 */
[----:B------:R-:W-:Y:S01]  /*6ad0*/  PRMT R191, RZ, 0x7610, R191 ;  /* 0x00007610ffbf7816 */ /* 0x000fe200000000bf */
[----:B------:R-:W-:Y:S01]  /*6ae0*/  IMAD.X R13, R161, 0x1, R14, P5 ;  /* 0x00000001a10d7824 */ /* 0x000fe200028e060e */
[----:B------:R-:W-:Y:S02]  /*6af0*/  SHF.R.S32.HI R14, RZ, 0x1f, R75 ;  /* 0x0000001fff0e7819 */ /* 0x000fe4000001144b */
[----:B0-----:R-:W-:-:S02]  /*6b00*/  SHF.R.S32.HI R11, RZ, 0x1f, R76 ;  /* 0x0000001fff0b7819 */ /* 0x001fc4000001144c */
[----:B------:R0:W5:Y:S01]  /*6b10*/  @P4 LDG.E.U16 R191, desc[UR22][R8.64] ;  /* 0x0000001608bf4981 */ /* 0x000162000c1e1500 */
[CC--:B------:R-:W-:Y:S02]  /*6b20*/  LEA R10, P5, R75.reuse, R160.reuse, 0x1 ;  /* 0x000000a04b0a7211 */ /* 0x0c0fe400078a08ff */
[----:B------:R-:W-:Y:S02]  /*6b30*/  SHF.L.U64.HI R16, R75, 0x1, R14 ;  /* 0x000000014b107819 */ /* 0x000fe4000001020e */
[----:B------:R-:W-:Y:S02]  /*6b40*/  ISETP.GT.AND P2, PT, R44, 0x21, PT ;  /* 0x000000212c00780c */ /* 0x000fe40003f44270 */
[----:B------:R-:W-:Y:S02]  /*6b50*/  PRMT R189, RZ, 0x7610, R189 ;  /* 0x00007610ffbd7816 */ /* 0x000fe400000000bd */
[C---:B------:R-:W-:Y:S02]  /*6b60*/  LEA R14, P4, R76.reuse, R160, 0x1 ;  /* 0x000000a04c0e7211 */ /* 0x040fe400078808ff */
[----:B------:R-:W-:Y:S01]  /*6b70*/  SHF.L.U64.HI R192, R76, 0x1, R11 ;  /* 0x000000014cc07819 */ /* 0x000fe2000001020b */
[C---:B------:R-:W-:Y:S01]  /*6b80*/  IMAD.X R11, R161.reuse, 0x1, R16, P5 ;  /* 0x00000001a10b7824 */ /* 0x040fe200028e0610 */
[----:B0-----:R-:W-:Y:S01]  /*6b90*/  SHF.R.S32.HI R8, RZ, 0x1f, R77 ;  /* 0x0000001fff087819 */ /* 0x001fe2000001144d */
[----:B------:R0:W5:Y:S01]  /*6ba0*/  @P3 LDG.E.U16 R189, desc[UR22][R6.64] ;  /* 0x0000001606bd3981 */ /* 0x000162000c1e1500 */
[----:B------:R-:W-:Y:S01]  /*6bb0*/  ISETP.GT.AND P5, PT, R44, 0x24, PT ;  /* 0x000000242c00780c */ /* 0x000fe20003fa4270 */
[----:B------:R-:W-:Y:S01]  /*6bc0*/  IMAD.X R15, R161, 0x1, R192, P4 ;  /* 0x00000001a10f7824 */ /* 0x000fe200020e06c0 */
[----:B------:R-:W-:-:S02]  /*6bd0*/  PRMT R190, RZ, 0x7610, R190 ;  /* 0x00007610ffbe7816 */ /* 0x000fc400000000be */
[C---:B------:R-:W-:Y:S02]  /*6be0*/  SHF.L.U64.HI R8, R77.reuse, 0x1, R8 ;  /* 0x000000014d087819 */ /* 0x040fe40000010208 */
[C---:B------:R-:W-:Y:S02]  /*6bf0*/  ISETP.GT.AND P3, PT, R44.reuse, 0x22, PT ;  /* 0x000000222c00780c */ /* 0x040fe40003f64270 */
[----:B------:R-:W-:Y:S01]  /*6c00*/  PRMT R196, RZ, 0x7610, R196 ;  /* 0x00007610ffc47816 */ /* 0x000fe200000000c4 */
[----:B------:R1:W5:Y:S01]  /*6c10*/  @P2 LDG.E.U16 R190, desc[UR22][R12.64] ;  /* 0x000000160cbe2981 */ /* 0x000362000c1e1500 */
[----:B0-----:R-:W-:Y:S02]  /*6c20*/  LEA R6, P4, R77, R160, 0x1 ;  /* 0x000000a04d067211 */ /* 0x001fe400078808ff */
[----:B------:R-:W-:-:S03]  /*6c30*/  ISETP.GT.AND P2, PT, R44, 0x23, PT ;  /* 0x000000232c00780c */ /* 0x000fc60003f44270 */
[----:B------:R-:W-:Y:S01]  /*6c40*/  IMAD.X R7, R161, 0x1, R8, P4 ;  /* 0x00000001a1077824 */ /* 0x000fe200020e0608 */
[----:B------:R-:W-:Y:S02]  /*6c50*/  SHF.R.S32.HI R9, RZ, 0x1f, R78 ;  /* 0x0000001fff097819 */ /* 0x000fe4000001144e */
[----:B------:R-:W-:Y:S02]  /*6c60*/  PRMT R194, RZ, 0x7610, R194 ;  /* 0x00007610ffc27816 */ /* 0x000fe400000000c2 */
[----:B------:R0:W5:Y:S01]  /*6c70*/  @P5 LDG.E.U16 R196, desc[UR22][R6.64] ;  /* 0x0000001606c45981 */ /* 0x000162000c1e1500 */
[C---:B------:R-:W-:Y:S02]  /*6c80*/  LEA R8, P5, R78.reuse, R160, 0x1 ;  /* 0x000000a04e087211 */ /* 0x040fe400078a08ff */
[----:B-1----:R-:W-:Y:S01]  /*6c90*/  SHF.L.U64.HI R12, R78, 0x1, R9 ;  /* 0x000000014e0c7819 */ /* 0x002fe20000010209 */
[----:B------:R1:W5:Y:S01]  /*6ca0*/  @P3 LDG.E.U16 R194, desc[UR22][R10.64] ;  /* 0x000000160ac23981 */ /* 0x000362000c1e1500 */
[----:B------:R-:W-:-:S02]  /*6cb0*/  SHF.R.S32.HI R16, RZ, 0x1f, R79 ;  /* 0x0000001fff107819 */ /* 0x000fc4000001144f */
[----:B------:R-:W-:Y:S01]  /*6cc0*/  PRMT R195, RZ, 0x7610, R195 ;  /* 0x00007610ffc37816 */ /* 0x000fe200000000c3 */
[----:B------:R-:W-:Y:S01]  /*6cd0*/  IMAD.X R9, R161, 0x1, R12, P5 ;  /* 0x00000001a1097824 */ /* 0x000fe200028e060c */
[C---:B------:R-:W-:Y:S02]  /*6ce0*/  SHF.L.U64.HI R16, R79.reuse, 0x1, R16 ;  /* 0x000000014f107819 */ /* 0x040fe40000010210 */
[----:B0-----:R-:W-:Y:S02]  /*6cf0*/  SHF.R.S32.HI R7, RZ, 0x1f, R80 ;  /* 0x0000001fff077819 */ /* 0x001fe40000011450 */
[----:B------:R0:W5:Y:S01]  /*6d00*/  @P2 LDG.E.U16 R195, desc[UR22][R14.64] ;  /* 0x000000160ec32981 */ /* 0x000162000c1e1500 */
[-C--:B-1----:R-:W-:Y:S02]  /*6d10*/  LEA R10, P5, R79, R160.reuse, 0x1 ;  /* 0x000000a04f0a7211 */ /* 0x082fe400078a08ff */
[----:B------:R-:W-:Y:S02]  /*6d20*/  ISETP.GT.AND P2, PT, R44, 0x27, PT ;  /* 0x000000272c00780c */ /* 0x000fe40003f44270 */
[C---:B------:R-:W-:Y:S01]  /*6d30*/  SHF.L.U64.HI R12, R80.reuse, 0x1, R7 ;  /* 0x00000001500c7819 */ /* 0x040fe20000010207 */
[----:B------:R-:W-:Y:S01]  /*6d40*/  IMAD.X R11, R161, 0x1, R16, P5 ;  /* 0x00000001a10b7824 */ /* 0x000fe200028e0610 */
[----:B------:R-:W-:-:S02]  /*6d50*/  LEA R6, P5, R80, R160, 0x1 ;  /* 0x000000a050067211 */ /* 0x000fc400078a08ff */
[C---:B------:R-:W-:Y:S02]  /*6d60*/  ISETP.GT.AND P4, PT, R44.reuse, 0x26, PT ;  /* 0x000000262c00780c */ /* 0x040fe40003f84270 */
[C---:B------:R-:W-:Y:S01]  /*6d70*/  ISETP.GT.AND P3, PT, R44.reuse, 0x25, PT ;  /* 0x000000252c00780c */ /* 0x040fe20003f64270 */
[----:B------:R-:W-:Y:S01]  /*6d80*/  IMAD.X R7, R161, 0x1, R12, P5 ;  /* 0x00000001a1077824 */ /* 0x000fe200028e060c */
[----:B------:R-:W-:Y:S02]  /*6d90*/  PRMT R199, RZ, 0x7610, R199 ;  /* 0x00007610ffc77816 */ /* 0x000fe400000000c7 */
[----:B------:R-:W-:Y:S02]  /*6da0*/  ISETP.GT.AND P5, PT, R44, RZ, PT ;  /* 0x000000ff2c00720c */ /* 0x000fe40003fa4270 */
[----:B------:R-:W-:Y:S02]  /*6db0*/  PRMT R198, RZ, 0x7610, R198 ;  /* 0x00007610ffc67816 */ /* 0x000fe400000000c6 */
[----:B0-----:R-:W-:Y:S01]  /*6dc0*/  SHF.R.S32.HI R14, RZ, 0x1f, R81 ;  /* 0x0000001fff0e7819 */ /* 0x001fe20000011451 */
[----:B------:R-:W5:Y:S01]  /*6dd0*/  @P2 LDG.E.U16 R199, desc[UR22][R6.64] ;  /* 0x0000001606c72981 */ /* 0x000f62000c1e1500 */
[----:B------:R-:W-:-:S02]  /*6de0*/  PRMT R197, RZ, 0x7610, R197 ;  /* 0x00007610ffc57816 */ /* 0x000fc400000000c5 */
[C---:B------:R-:W-:Y:S01]  /*6df0*/  LEA R12, P2, R81.reuse, R160, 0x1 ;  /* 0x000000a0510c7211 */ /* 0x040fe200078408ff */
[----:B------:R0:W5:Y:S01]  /*6e00*/  @P4 LDG.E.U16 R198, desc[UR22][R10.64] ;  /* 0x000000160ac64981 */ /* 0x000162000c1e1500 */
[----:B------:R-:W-:Y:S02]  /*6e10*/  SHF.L.U64.HI R14, R81, 0x1, R14 ;  /* 0x00000001510e7819 */ /* 0x000fe4000001020e */
[----:B------:R-:W-:Y:S01]  /*6e20*/  PRMT R192, RZ, 0x7610, R192 ;  /* 0x00007610ffc07816 */ /* 0x000fe200000000c0 */
[----:B------:R1:W5:Y:S01]  /*6e30*/  @P3 LDG.E.U16 R197, desc[UR22][R8.64] ;  /* 0x0000001608c53981 */ /* 0x000362000c1e1500 */
[C---:B------:R-:W-:Y:S01]  /*6e40*/  ISETP.GT.AND P4, PT, R44.reuse, 0x28, PT ;  /* 0x000000282c00780c */ /* 0x040fe20003f84270 */
[----:B------:R-:W-:Y:S01]  /*6e50*/  IMAD.X R13, R161, 0x1, R14, P2 ;  /* 0x00000001a10d7824 */ /* 0x000fe200010e060e */
[C---:B------:R-:W-:Y:S02]  /*6e60*/  ISETP.GT.AND P3, PT, R44.reuse, 0x29, PT ;  /* 0x000000292c00780c */ /* 0x040fe40003f64270 */
[----:B0-----:R-:W-:Y:S01]  /*6e70*/  SHF.R.S32.HI R10, RZ, 0x1f, R83 ;  /* 0x0000001fff0a7819 */ /* 0x001fe20000011453 */
[----:B------:R-:W5:Y:S01]  /*6e80*/  @P5 LDG.E.U16 R192, desc[UR22][R160.64] ;  /* 0x00000016a0c05981 */ /* 0x000f62000c1e1500 */
[----:B------:R-:W-:-:S02]  /*6e90*/  ISETP.GT.AND P2, PT, R44, 0x2a, PT ;  /* 0x0000002a2c00780c */ /* 0x000fc40003f44270 */
[----:B-1----:R-:W-:Y:S02]  /*6ea0*/  SHF.R.S32.HI R9, RZ, 0x1f, R82 ;  /* 0x0000001fff097819 */ /* 0x002fe40000011452 */
[CC--:B------:R-:W-:Y:S02]  /*6eb0*/  LEA R6, P5, R83.reuse, R160.reuse, 0x1 ;  /* 0x000000a053067211 */ /* 0x0c0fe400078a08ff */
[----:B------:R-:W-:Y:S02]  /*6ec0*/  SHF.L.U64.HI R10, R83, 0x1, R10 ;  /* 0x00000001530a7819 */ /* 0x000fe4000001020a */
[C---:B------:R-:W-:Y:S02]  /*6ed0*/  LEA R8, P6, R82.reuse, R160, 0x1 ;  /* 0x000000a052087211 */ /* 0x040fe400078c08ff */
[----:B------:R-:W-:Y:S02]  /*6ee0*/  SHF.L.U64.HI R14, R82, 0x1, R9 ;  /* 0x00000001520e7819 */ /* 0x000fe40000010209 */
[----:B------:R-:W-:Y:S01]  /*6ef0*/  PRMT R200, RZ, 0x7610, R200 ;  /* 0x00007610ffc87816 */ /* 0x000fe200000000c8 */
[C---:B------:R-:W-:Y:S01]  /*6f00*/  IMAD.X R7, R161.reuse, 0x1, R10, P5 ;  /* 0x00000001a1077824 */ /* 0x040fe200028e060a */
[----:B------:R-:W-:Y:S01]  /*6f10*/  PRMT R201, RZ, 0x7610, R201 ;  /* 0x00007610ffc97816 */ /* 0x000fe200000000c9 */
[----:B------:R-:W-:Y:S01]  /*6f20*/  IMAD.X R9, R161, 0x1, R14, P6 ;  /* 0x00000001a1097824 */ /* 0x000fe200030e060e */
[----:B------:R-:W-:-:S02]  /*6f30*/  PRMT R202, RZ, 0x7610, R202 ;  /* 0x00007610ffca7816 */ /* 0x000fc400000000ca */
[-C--:B------:R-:W-:Y:S01]  /*6f40*/  LEA RZ, P5, R103, R160.reuse, 0x1 ;  /* 0x000000a067ff7211 */ /* 0x080fe200078a08ff */
[----:B------:R-:W5:Y:S01]  /*6f50*/  @P4 LDG.E.U16 R200, desc[UR22][R12.64] ;  /* 0x000000160cc84981 */ /* 0x000f62000c1e1500 */
[----:B------:R-:W-:-:S03]  /*6f60*/  LEA RZ, P4, R105, R160, 0x1 ;  /* 0x000000a069ff7211 */ /* 0x000fc600078808ff */
[----:B------:R-:W5:Y:S01]  /*6f70*/  @P3 LDG.E.U16 R201, desc[UR22][R8.64] ;  /* 0x0000001608c93981 */ /* 0x000f62000c1e1500 */
[C---:B------:R-:W-:Y:S01]  /*6f80*/  IMAD.X R11, R161.reuse, 0x1, R125, P5 ;  /* 0x00000001a10b7824 */ /* 0x040fe200028e067d */
[C---:B------:R-:W-:Y:S02]  /*6f90*/  ISETP.GT.AND P3, PT, R44.reuse, 0x3e, PT ;  /* 0x0000003e2c00780c */ /* 0x040fe40003f64270 */
[----:B------:R0:W5:Y:S01]  /*6fa0*/  @P2 LDG.E.U16 R202, desc[UR22][R6.64] ;  /* 0x0000001606ca2981 */ /* 0x000162000c1e1500 */
[C---:B------:R-:W-:Y:S02]  /*6fb0*/  ISETP.GT.AND P2, PT, R44.reuse, 0x3f, PT ;  /* 0x0000003f2c00780c */ /* 0x040fe40003f44270 */
[----:B------:R-:W-:Y:S01]  /*6fc0*/  ISETP.GT.AND P5, PT, R44, 0x1, PT ;  /* 0x000000012c00780c */ /* 0x000fe20003fa4270 */
[----:B------:R-:W-:Y:S01]  /*6fd0*/  IMAD.X R15, R161, 0x1, R158, P4 ;  /* 0x00000001a10f7824 */ /* 0x000fe200020e069e */
[----:B------:R-:W-:Y:S01]  /*6fe0*/  IADD3 R16, P4, PT, R3, R160, RZ ;  /* 0x000000a003107210 */ /* 0x000fe20007f9e0ff */
[----:B------:R-:W-:Y:S01]  /*6ff0*/  USHF.L.U32 UR4, UR4, 0x1f, URZ ;  /* 0x0000001f04047899 */ /* 0x000fe200080006ff */
[----:B------:R-:W-:Y:S01]  /*7000*/  PRMT R193, RZ, 0x7610, R193 ;  /* 0x00007610ffc17816 */ /* 0x000fe200000000c1 */
[--C-:B------:R-:W-:Y:S01]  /*7010*/  IMAD R10, R103, 0x2, R160.reuse ;  /* 0x00000002670a7824 */ /* 0x100fe200078e02a0 */
[----:B------:R-:W-:Y:S01]  /*7020*/  PRMT R203, RZ, 0x7610, R203 ;  /* 0x00007610ffcb7816 */ /* 0x000fe200000000cb */
[----:B------:R-:W-:Y:S01]  /*7030*/  IMAD R14, R105, 0x2, R160 ;  /* 0x00000002690e7824 */ /* 0x000fe200078e02a0 */
[----:B------:R-:W-:Y:S01]  /*7040*/  PRMT R204, RZ, 0x7610, R204 ;  /* 0x00007610ffcc7816 */ /* 0x000fe200000000cc */
[----:B------:R-:W-:-:S02]  /*7050*/  IMAD.X R17, R161, 0x1, R104, P4 ;  /* 0x00000001a1117824 */ /* 0x000fc400020e0668 */
[----:B0-----:R-:W-:Y:S01]  /*7060*/  IMAD.U32 R7, RZ, RZ, UR4 ;  /* 0x00000004ff077e24 */ /* 0x001fe2000f8e00ff */
[----:B------:R0:W5:Y:S04]  /*7070*/  @P3 LDG.E.U16 R203, desc[UR22][R10.64] ;  /* 0x000000160acb3981 */ /* 0x000168000c1e1500 */
[----:B------:R0:W5:Y:S04]  /*7080*/  @P2 LDG.E.U16 R204, desc[UR22][R14.64] ;  /* 0x000000160ecc2981 */ /* 0x000168000c1e1500 */
[----:B------:R0:W5:Y:S01]  /*7090*/  @P5 LDG.E.U16 R193, desc[UR22][R16.64] ;  /* 0x0000001610c15981 */ /* 0x000162000c1e1500 */
[----:B------:R-:W1:Y:S01]  /*70a0*/  SYNCS.PHASECHK.TRANS64.TRYWAIT P2, [UR6], R7 ;  /* 0x00000007ff0075a7 */ /* 0x000e620008041106 */
[----:B--2---:R-:W-:-:S02]  /*70b0*/  PRMT R5, R5, 0x5410, R18 ;  /* 0x0000541005057816 */ /* 0x004fc40000000012 */
[----:B---3--:R-:W-:Y:S01]  /*70c0*/  PRMT R6, R19, 0x5410, R20 ;  /* 0x0000541013067816 */ /* 0x008fe20000000014 */
[----:B01----:R-:W-:Y:S06]  /*70d0*/  @!P2 BRA `(.L_x_9) ;  /* 0x0000001800b4a947 */ /* 0x003fec0003800000 */
.L_x_17:
[----:B-----5:R-:W-:Y:S01]  /*70e0*/  PRMT R7, R21, 0x5410, R24 ;  /* 0x0000541015077816 */ /* 0x020fe20000000018 */
[----:B------:R-:W-:Y:S01]  /*70f0*/  IMAD.WIDE R132, R55, 0x2, R132 ;  /* 0x0000000237847825 */ /* 0x000fe200078e0284 */
[----:B------:R-:W-:Y:S02]  /*7100*/  PRMT R8, R23, 0x5410, R22 ;  /* 0x0000541017087816 */ /* 0x000fe40000000016 */
[----:B------:R-:W-:Y:S01]  /*7110*/  PRMT R29, R29, 0x5410, R34 ;  /* 0x000054101d1d7816 */ /* 0x000fe20000000022 */
[----:B------:R-:W-:Y:S01]  /*7120*/  IMAD.WIDE R140, R55, 0x2, R140 ;  /* 0x00000002378c7825 */ /* 0x000fe200078e028c */
[----:B------:R-:W-:Y:S02]  /*7130*/  PRMT R30, R30, 0x5410, R35 ;  /* 0x000054101e1e7816 */ /* 0x000fe40000000023 */
[----:B------:R-:W-:Y:S01]  /*7140*/  PRMT R31, R31, 0x5410, R4 ;  /* 0x000054101f1f7816 */ /* 0x000fe20000000004 */
[----:B------:R-:W-:Y:S01]  /*7150*/  IMAD.WIDE R148, R55, 0x2, R148 ;  /* 0x0000000237947825 */ /* 0x000fe200078e0294 */
[----:B------:R-:W-:-:S02]  /*7160*/  PRMT R32, R32, 0x5410, R33 ;  /* 0x0000541020207816 */ /* 0x000fc40000000021 */
[----:B------:R-:W-:Y:S01]  /*7170*/  PRMT R9, R167, 0x5410, R166 ;  /* 0x00005410a7097816 */ /* 0x000fe200000000a6 */
[C---:B------:R-:W-:Y:S01]  /*7180*/  IMAD.WIDE R156, R55.reuse, 0x2, R156 ;  /* 0x00000002379c7825 */ /* 0x040fe200078e029c */
        /* <DEDUP_REMOVED lines=11> */
[C---:B------:R-:W-:Y:S01]  /*7240*/  IMAD.WIDE R154, R55.reuse, 0x2, R154 ;  /* 0x00000002379a7825 */ /* 0x040fe200078e029a */
        /* <DEDUP_REMOVED lines=22> */
[----:B------:R-:W-:Y:S01]  /*73b0*/  ISETP.GE.AND P2, PT, R49, R44, PT ;  /* 0x0000002c3100720c */ /* 0x000fe20003f46270 */
[----:B------:R-:W-:Y:S01]  /*73c0*/  IMAD.WIDE R150, R55, 0x2, R150 ;  /* 0x0000000237967825 */ /* 0x000fe200078e0296 */
[----:B------:R0:W-:Y:S01]  /*73d0*/  STTM.x32 tmem[UR10+0x20], R4 ;  /* 0x00002004000079ed */ /* 0x0001e200082c000a */
[----:B------:R-:W1:Y:S01]  /*73e0*/  FENCE.VIEW.ASYNC.T ;  /* 0x00000000000073c6 */ /* 0x000e620000000200 */
[----:B0-----:R-:W-:Y:S01]  /*73f0*/  PRMT R4, RZ, 0x7610, R4 ;  /* 0x00007610ff047816 */ /* 0x001fe20000000004 */
[----:B-1----:R-:W-:Y:S01]  /*7400*/  BAR.SYNC.DEFER_BLOCKING 0x0 ;  /* 0x0000000000007b1d */ /* 0x002fe20000010000 */
[----:B------:R-:W-:Y:S02]  /*7410*/  PRMT R8, RZ, 0x7610, R8 ;  /* 0x00007610ff087816 */ /* 0x000fe40000000008 */
[----:B------:R-:W-:Y:S02]  /*7420*/  PRMT R12, RZ, 0x7610, R12 ;  /* 0x00007610ff0c7816 */ /* 0x000fe4000000000c */
        /* <DEDUP_REMOVED lines=8> */
[----:B------:R-:W-:Y:S02]  /*74b0*/  PRMT R18, RZ, 0x7610, R18 ;  /* 0x00007610ff127816 */ /* 0x000fe40000000012 */
[----:B------:R-:W-:Y:S01]  /*74c0*/  PRMT R7, RZ, 0x7610, R7 ;  /* 0x00007610ff077816 */ /* 0x000fe20000000007 */
[----:B------:R-:W2:Y:S01]  /*74d0*/  @!P2 LDG.E.U16 R4, desc[UR22][R156.64] ;  /* 0x000000169c04a981 */ /* 0x000ea2000c1e1500 */
[----:B------:R-:W-:Y:S02]  /*74e0*/  PRMT R11, RZ, 0x7610, R11 ;  /* 0x00007610ff0b7816 */ /* 0x000fe4000000000b */
[----:B------:R-:W-:Y:S01]  /*74f0*/  PRMT R15, RZ, 0x7610, R15 ;  /* 0x00007610ff0f7816 */ /* 0x000fe2000000000f */
[----:B------:R-:W3:Y:S01]  /*7500*/  @!P2 LDG.E.U16 R8, desc[UR22][R148.64] ;  /* 0x000000169408a981 */ /* 0x000ee2000c1e1500 */
[----:B------:R-:W-:-:S03]  /*7510*/  PRMT R19, RZ, 0x7610, R19 ;  /* 0x00007610ff137816 */ /* 0x000fc60000000013 */
[----:B------:R-:W4:Y:S04]  /*7520*/  @!P2 LDG.E.U16 R12, desc[UR22][R140.64] ;  /* 0x000000168c0ca981 */ /* 0x000f28000c1e1500 */
        /* <DEDUP_REMOVED lines=12> */
[----:B------:R-:W4:Y:S01]  /*75f0*/  @!P2 LDG.E.U16 R19, desc[UR22][R126.64] ;  /* 0x000000167e13a981 */ /* 0x000f22000c1e1500 */
[----:B------:R-:W-:Y:S01]  /*7600*/  BAR.SYNC.DEFER_BLOCKING 0x0 ;  /* 0x0000000000007b1d */ /* 0x000fe20000010000 */
[----:B------:R-:W-:-:S04]  /*7610*/  ULEA UR6, UR20, UR9, 0x3 ;  /* 0x0000000914067291 */ /* 0x000fc8000f8e18ff */
[----:B------:R-:W-:Y:S01]  /*7620*/  UIADD3 UR6, UPT, UPT, UR6, 0x2000, URZ ;  /* 0x0000200006067890 */ /* 0x000fe2000fffe0ff */
[----:B--2---:R0:W-:Y:S04]  /*7630*/  STS.U16 [R51+UR9+0x1000], R4 ;  /* 0x0010000433007988 */ /* 0x0041e80008000409 */
[----:B---3--:R0:W-:Y:S04]  /*7640*/  STS.U16 [R51+UR9+0x1400], R8 ;  /* 0x0014000833007988 */ /* 0x0081e80008000409 */
[----:B----4-:R0:W-:Y:S04]  /*7650*/  STS.U16 [R51+UR9+0x1800], R12 ;  /* 0x0018000c33007988 */ /* 0x0101e80008000409 */
[----:B------:R0:W-:Y:S04]  /*7660*/  STS.U16 [R51+UR9+0x1c00], R16 ;  /* 0x001c001033007988 */ /* 0x0001e80008000409 */
        /* <DEDUP_REMOVED lines=11> */
[----:B------:R0:W-:Y:S01]  /*7720*/  STS.U16 [R54+UR9+0x1f00], R19 ;  /* 0x001f001336007988 */ /* 0x0001e20008000409 */
[----:B------:R1:W-:Y:S06]  /*7730*/  MEMBAR.ALL.CTA ;  /* 0x0000000000007992 */ /* 0x0003ec0000008000 */
[----:B-1----:R-:W1:Y:S02]  /*7740*/  FENCE.VIEW.ASYNC.S ;  /* 0x00000000000073c6 */ /* 0x002e640000000000 */
[----:B-1----:R-:W-:Y:S06]  /*7750*/  BAR.SYNC.DEFER_BLOCKING 0x0 ;  /* 0x0000000000007b1d */ /* 0x002fec0000010000 */
[----:B------:R-:W-:Y:S05]  /*7760*/  @P0 BRA `(.L_x_10) ;  /* 0x0000000000540947 */ /* 0x000fea0003800000 */
[----:B------:R-:W-:Y:S02]  /*7770*/  UIADD3 UR21, UPT, UPT, UR8, 0x28, URZ ;  /* 0x0000002808157890 */ /* 0x000fe4000fffe0ff */
[----:B------:R-:W-:Y:S02]  /*7780*/  UIADD3 UR30, UPT, UPT, UR8, 0x30, URZ ;  /* 0x00000030081e7890 */ /* 0x000fe4000fffe0ff */
[----:B------:R-:W-:Y:S01]  /*7790*/  UIADD3 UR31, UPT, UPT, UR8, 0x38, URZ ;  /* 0x00000038081f7890 */ /* 0x000fe2000fffe0ff */
[----:B------:R-:W-:Y:S01]  /*77a0*/  UMOV UR16, 0x0 ;  /* 0x0000000000107882 */ /* 0x000fe20000000000 */
[----:B------:R-:W-:Y:S01]  /*77b0*/  UMOV UR17, 0x8080010 ;  /* 0x0808001000117882 */ /* 0x000fe20000000000 */
[----:B------:R-:W-:Y:S01]  /*77c0*/  UMOV UR12, UR18 ;  /* 0x00000012000c7c82 */ /* 0x000fe20008000000 */
[----:B------:R-:W-:Y:S01]  /*77d0*/  UMOV UR13, 0x40004040 ;  /* 0x40004040000d7882 */ /* 0x000fe20000000000 */
[----:B------:R-:W-:Y:S01]  /*77e0*/  UMOV UR28, 0x0 ;  /* 0x00000000001c7882 */ /* 0x000fe20000000000 */
[----:B------:R-:W-:Y:S01]  /*77f0*/  UMOV UR29, 0x8080010 ;  /* 0x08080010001d7882 */ /* 0x000fe20000000000 */
[----:B------:R-:W-:Y:S01]  /*7800*/  UMOV UR32, 0x0 ;  /* 0x0000000000207882 */ /* 0x000fe20000000000 */
[----:B------:R-:W-:Y:S01]  /*7810*/  UMOV UR33, 0x8080010 ;  /* 0x0808001000217882 */ /* 0x000fe20000000000 */
[----:B------:R-:W-:Y:S01]  /*7820*/  UMOV UR7, URZ ;  /* 0x000000ff00077c82 */ /* 0x000fe20008000000 */
[----:B------:R1:W-:Y:S01]  /*7830*/  UTCHMMA tmem[UR11], gdesc[UR12], tmem[UR8], tmem[UR16], idesc[UR17], UPT ;  /* 0x00ff100c0b0079ea */ /* 0x0003e2000b800008 */
        /* <DEDUP_REMOVED lines=8> */
.L_x_10:
[----:B------:R-:W-:Y:S01]  /*78c0*/  UIADD3 UR20, UPT, UPT, UR20, 0x1, URZ ;  /* 0x0000000114147890 */ /* 0x000fe2000fffe0ff */
[----:B------:R-:W-:Y:S01]  /*78d0*/  IMAD.WIDE R160, R50, 0x2, R160 ;  /* 0x0000000232a07825 */ /* 0x000fe200078e02a0 */
[----:B------:R-:W-:Y:S02]  /*78e0*/  UIADD3 UR19, UPT, UPT, UR19, -0x1, URZ ;  /* 0xffffffff13137890 */ /* 0x000fe4000fffe0ff */
[----:B------:R-:W-:Y:S01]  /*78f0*/  UISETP.GT.AND UP1, UPT, UR20, 0x1, UPT ;  /* 0x000000011400788c */ /* 0x000fe2000bf24270 */
[----:B------:R-:W-:-:S03]  /*7900*/  VIADD R44, R44, 0xffffffc0 ;  /* 0xffffffc02c2c7836 */ /* 0x000fc60000000000 */
[----:B-1----:R-:W-:Y:S02]  /*7910*/  USEL UR4, URZ, 0x1, !UP1 ;  /* 0x00000001ff047887 */ /* 0x002fe4000c800000 */
[----:B------:R-:W-:Y:S02]  /*7920*/  USEL UR20, UR20, URZ, !UP1 ;  /* 0x000000ff14147287 */ /* 0x000fe4000c800000 */
[----:B------:R-:W-:Y:S02]  /*7930*/  UISETP.NE.U32.AND UP1, UPT, UR19, URZ, UPT ;  /* 0x000000ff1300728c */ /* 0x000fe4000bf25070 */
[----:B------:R-:W-:-:S03]  /*7940*/  ULOP3.LUT UR7, UR5, UR4, URZ, 0x3c, !UPT ;  /* 0x0000000405077292 */ /* 0x000fc6000f8e3cff */
[----:B------:R-:W-:-:S04]  /*7950*/  UMOV UR4, UR5 ;  /* 0x0000000500047c82 */ /* 0x000fc80008000000 */
[----:B------:R-:W-:Y:S01]  /*7960*/  UMOV UR5, UR7 ;  /* 0x0000000700057c82 */ /* 0x000fe20008000000 */
[----:B------:R-:W-:Y:S05]  /*7970*/  BRA.U UP1, `(.L_x_11) ;  /* 0xffffffdd01547547 */ /* 0x000fea000b83ffff */
.L_x_8:
[----:B------:R-:W1:Y:S01]  /*7980*/  LDCU UR5, c[0x0][0x3a0] ;  /* 0x00007400ff0577ac */ /* 0x000e620008000800 */
[----:B------:R-:W2:Y:S01]  /*7990*/  LDCU UR7, c[0x0][0x3b4] ;  /* 0x00007680ff0777ac */ /* 0x000ea20008000800 */
[----:B------:R-:W3:Y:S01]  /*79a0*/  LDCU.128 UR12, c[0x0][0x390] ;  /* 0x00007200ff0c77ac */ /* 0x000ee20008000c00 */
[----:B-1----:R-:W-:-:S04]  /*79b0*/  UIADD3 UR5, UPT, UPT, UR5, 0x3f, URZ ;  /* 0x0000003f05057890 */ /* 0x002fc8000fffe0ff */
[----:B------:R-:W-:-:S09]  /*79c0*/  UISETP.GE.AND UP1, UPT, UR5, 0x40, UPT ;  /* 0x000000400500788c */ /* 0x000fd2000bf26270 */
[----:B--23--:R-:W-:Y:S05]  /*79d0*/  BRA.U !UP1, `(.L_x_12) ;  /* 0x0000000109107547 */ /* 0x00cfea000b800000 */
[----:B------:R-:W-:-:S06]  /*79e0*/  USHF.L.U32 UR4, UR4, 0x1f, URZ ;  /* 0x0000001f04047899 */ /* 0x000fcc00080006ff */
[----:B------:R-:W-:-:S04]  /*79f0*/  IMAD.U32 R3, RZ, RZ, UR4 ;  /* 0x00000004ff037e24 */ /* 0x000fc8000f8e00ff */
[----:B------:R-:W1:Y:S02]  /*7a00*/  SYNCS.PHASECHK.TRANS64.TRYWAIT P0, [UR6], R3 ;  /* 0x00000003ff0075a7 */ /* 0x000e640008001106 */
[----:B-1----:R-:W-:Y:S05]  /*7a10*/  @!P0 BRA `(.L_x_13) ;  /* 0x0000001000708947 */ /* 0x002fea0003800000 */
.L_x_12:
[----:B------:R-:W-:Y:S01]  /*7a20*/  BAR.SYNC.DEFER_BLOCKING 0x0 ;  /* 0x0000000000007b1d */ /* 0x000fe20000010000 */
[----:B------:R-:W-:Y:S01]  /*7a30*/  VIADD R3, R2, 0x1 ;  /* 0x0000000102037836 */ /* 0x000fe20000000000 */
[----:B------:R-:W-:Y:S01]  /*7a40*/  ISETP.GE.AND P0, PT, R0, UR14, PT ;  /* 0x0000000e00007c0c */ /* 0x000fe2000bf06270 */
[----:B------:R-:W-:Y:S02]  /*7a50*/  VIADD R37, R2, 0x2 ;  /* 0x0000000202257836 */ /* 0x000fe40000000000 */
[----:B------:R-:W-:Y:S01]  /*7a60*/  IMAD R0, R0, UR7, RZ ;  /* 0x0000000700007c24 */ /* 0x000fe2000f8e02ff */
[----:B------:R-:W1:Y:S01]  /*7a70*/  LDCU UR4, c[0x0][0x3b8] ;  /* 0x00007700ff0477ac */ /* 0x000e620008000800 */
[----:B------:R-:W-:Y:S01]  /*7a80*/  ISETP.LT.AND P3, PT, R3, UR15, !P0 ;  /* 0x0000000f03007c0c */ /* 0x000fe2000c761270 */
[C---:B------:R-:W-:Y:S01]  /*7a90*/  VIADD R36, R2.reuse, 0x3 ;  /* 0x0000000302247836 */ /* 0x040fe20000000000 */
[----:B------:R-:W-:Y:S01]  /*7aa0*/  ISETP.LT.AND P5, PT, R37, UR15, !P0 ;  /* 0x0000000f25007c0c */ /* 0x000fe2000c7a1270 */
[----:B------:R-:W-:Y:S01]  /*7ab0*/  VIADD R41, R2, 0x4 ;  /* 0x0000000402297836 */ /* 0x000fe20000000000 */
[----:B------:R-:W-:-:S02]  /*7ac0*/  LEA R45, P2, R0, UR12, 0x1 ;  /* 0x0000000c002d7c11 */ /* 0x000fc4000f8408ff */
[----:B------:R-:W-:Y:S02]  /*7ad0*/  ISETP.LT.AND P4, PT, R2, UR15, !P0 ;  /* 0x0000000f02007c0c */ /* 0x000fe4000c781270 */
[----:B------:R-:W-:Y:S02]  /*7ae0*/  LEA.HI.X.SX32 R47, R0, UR13, 0x1, P2 ;  /* 0x0000000d002f7c11 */ /* 0x000fe400090f0eff */
[----:B------:R-:W-:Y:S01]  /*7af0*/  ISETP.LT.AND P6, PT, R36, UR15, !P0 ;  /* 0x0000000f24007c0c */ /* 0x000fe2000c7c1270 */
[----:B------:R-:W2:Y:S02]  /*7b00*/  @!P1 SYNCS.CCTL.IV [UR9+0x2000] ;  /* 0x00200000ff0099b1 */ /* 0x000ea40008000009 */
[----:B--2---:R-:W-:Y:S01]  /*7b10*/  BAR.SYNC.DEFER_BLOCKING 0x0 ;  /* 0x0000000000007b1d */ /* 0x004fe20000010000 */
[----:B-1----:R-:W-:-:S04]  /*7b20*/  IMAD R3, R2, UR4, RZ ;  /* 0x0000000402037c24 */ /* 0x002fc8000f8e02ff */
[----:B------:R-:W-:Y:S01]  /*7b30*/  VIADD R37, R3, UR4 ;  /* 0x0000000403257c36 */ /* 0x000fe20008000000 */
[----:B0-----:R-:W0:Y:S03]  /*7b40*/  LDTM.x32 R4, tmem[UR10] ;  /* 0x0000000a000479ee */ /* 0x001e2600082c0000 */
[----:B------:R-:W-:-:S04]  /*7b50*/  VIADD R0, R37, UR4 ;  /* 0x0000000425007c36 */ /* 0x000fc80008000000 */
[----:B------:R-:W-:Y:S01]  /*7b60*/  VIADD R42, R0, UR4 ;  /* 0x00000004002a7c36 */ /* 0x000fe20008000000 */
[----:B------:R-:W1:Y:S01]  /*7b70*/  @!P1 SYNCS.CCTL.IV [UR9+0x2008] ;  /* 0x00200800ff0099b1 */ /* 0x000e620008000009 */
[----:B------:R-:W-:Y:S01]  /*7b80*/  LEA R36, P1, R37, R45, 0x1 ;  /* 0x0000002d25247211 */ /* 0x000fe200078208ff */
[----:B------:R-:W-:-:S03]  /*7b90*/  NOP ;  /* 0x0000000000007918 */ /* 0x000fc60000000000 */
[----:B------:R-:W-:Y:S02]  /*7ba0*/  LEA.HI.X.SX32 R37, R37, R47, 0x1, P1 ;  /* 0x0000002f25257211 */ /* 0x000fe400008f0eff */
[-C--:B------:R-:W-:Y:S02]  /*7bb0*/  LEA R40, P1, R42, R45.reuse, 0x1 ;  /* 0x0000002d2a287211 */ /* 0x080fe400078208ff */
[----:B0-----:R-:W-:Y:S02]  /*7bc0*/  F2FP.F16.F32.PACK_AB R43, R5, R4 ;  /* 0x00000004052b723e */ /* 0x001fe400000000ff */
[----:B------:R-:W-:Y:S02]  /*7bd0*/  LEA R4, P2, R3, R45, 0x1 ;  /* 0x0000002d03047211 */ /* 0x000fe400078408ff */
[----:B------:R-:W-:Y:S02]  /*7be0*/  F2FP.F16.F32.PACK_AB R6, R7, R6 ;  /* 0x000000060706723e */ /* 0x000fe400000000ff */
[----:B------:R-:W-:Y:S01]  /*7bf0*/  LEA.HI.X.SX32 R5, R3, R47, 0x1, P2 ;  /* 0x0000002f03057211 */ /* 0x000fe200010f0eff */
[----:B------:R-:W-:Y:S01]  /*7c00*/  VIADD R3, R2, 0x5 ;  /* 0x0000000502037836 */ /* 0x000fe20000000000 */
[----:B------:R-:W-:-:S02]  /*7c10*/  LEA R38, P2, R0, R45, 0x1 ;  /* 0x0000002d00267211 */ /* 0x000fc400078408ff */
[----:B------:R-:W-:Y:S01]  /*7c20*/  PRMT R7, R6, 0x7610, R7 ;  /* 0x0000761006077816 */ /* 0x000fe20000000007 */
[----:B------:R0:W-:Y:S01]  /*7c30*/  @P4 STG.E.U16 desc[UR22][R4.64], R43 ;  /* 0x0000002b04004986 */ /* 0x0001e2000c101516 */
[-C--:B------:R-:W-:Y:S01]  /*7c40*/  LEA.HI.X.SX32 R39, R0, R47.reuse, 0x1, P2 ;  /* 0x0000002f00277211 */ /* 0x080fe200010f0eff */
[----:B------:R-:W-:Y:S01]  /*7c50*/  VIADD R0, R2, 0x6 ;  /* 0x0000000602007836 */ /* 0x000fe20000000000 */
[----:B------:R-:W-:Y:S02]  /*7c60*/  ISETP.LT.AND P2, PT, R41, UR15, !P0 ;  /* 0x0000000f29007c0c */ /* 0x000fe4000c741270 */
[C---:B------:R-:W-:Y:S01]  /*7c70*/  LEA.HI.X.SX32 R41, R42.reuse, R47, 0x1, P1 ;  /* 0x0000002f2a297211 */ /* 0x040fe200008f0eff */
[----:B------:R-:W-:Y:S01]  /*7c80*/  VIADD R42, R42, UR4 ;  /* 0x000000042a2a7c36 */ /* 0x000fe20008000000 */
[----:B------:R-:W-:Y:S01]  /*7c90*/  ISETP.LT.AND P4, PT, R0, UR15, !P0 ;  /* 0x0000000f00007c0c */ /* 0x000fe2000c781270 */
[C---:B------:R-:W-:Y:S01]  /*7ca0*/  VIADD R0, R2.reuse, 0x7 ;  /* 0x0000000702007836 */ /* 0x040fe20000000000 */
[----:B------:R-:W-:Y:S01]  /*7cb0*/  ISETP.LT.AND P1, PT, R3, UR15, !P0 ;  /* 0x0000000f03007c0c */ /* 0x000fe2000c721270 */
[----:B------:R-:W-:Y:S01]  /*7cc0*/  VIADD R3, R2, 0x8 ;  /* 0x0000000802037836 */ /* 0x000fe20000000000 */
[----:B------:R-:W-:-:S02]  /*7cd0*/  F2FP.F16.F32.PACK_AB R8, R9, R8 ;  /* 0x000000080908723e */ /* 0x000fc400000000ff */
[----:B0-----:R-:W-:Y:S02]  /*7ce0*/  PRMT R5, R43, 0x7632, R5 ;  /* 0x000076322b057816 */ /* 0x001fe40000000005 */
[----:B------:R-:W-:Y:S02]  /*7cf0*/  PRMT R9, R8, 0x7610, R9 ;  /* 0x0000761008097816 */ /* 0x000fe40000000009 */
[----:B------:R-:W-:Y:S01]  /*7d00*/  F2FP.F16.F32.PACK_AB R12, R13, R12 ;  /* 0x0000000c0d0c723e */ /* 0x000fe200000000ff */
[----:B------:R0:W-:Y:S01]  /*7d10*/  @P3 STG.E.U16 desc[UR22][R36.64], R5 ;  /* 0x0000000524003986 */ /* 0x0001e2000c101516 */
[----:B------:R-:W-:Y:S01]  /*7d20*/  ISETP.LT.AND P3, PT, R0, UR15, !P0 ;  /* 0x0000000f00007c0c */ /* 0x000fe2000c761270 */
[C---:B------:R-:W-:Y:S01]  /*7d30*/  VIADD R0, R42.reuse, UR4 ;  /* 0x000000042a007c36 */ /* 0x040fe20008000000 */
[----:B------:R-:W-:Y:S01]  /*7d40*/  F2FP.F16.F32.PACK_AB R14, R15, R14 ;  /* 0x0000000e0f0e723e */ /* 0x000fe200000000ff */
[----:B------:R2:W-:Y:S01]  /*7d50*/  @P5 STG.E.U16 desc[UR22][R38.64], R7 ;  /* 0x0000000726005986 */ /* 0x0005e2000c101516 */
[----:B------:R-:W-:Y:S01]  /*7d60*/  LEA R4, P5, R42, R45, 0x1 ;  /* 0x0000002d2a047211 */ /* 0x000fe200078a08ff */
[----:B------:R-:W-:Y:S01]  /*7d70*/  VIADD R13, R2, 0x1e ;  /* 0x0000001e020d7836 */ /* 0x000fe20000000000 */
[----:B------:R-:W-:-:S02]  /*7d80*/  F2FP.F16.F32.PACK_AB R16, R17, R16 ;  /* 0x000000101110723e */ /* 0x000fc400000000ff */
[----:B------:R-:W-:Y:S02]  /*7d90*/  F2FP.F16.F32.PACK_AB R18, R19, R18 ;  /* 0x000000121312723e */ /* 0x000fe400000000ff */
[----:B------:R-:W-:Y:S01]  /*7da0*/  F2FP.F16.F32.PACK_AB R20, R21, R20 ;  /* 0x000000141514723e */ /* 0x000fe200000000ff */
[----:B0-----:R-:W-:Y:S01]  /*7db0*/  VIADD R36, R2, 0xa ;  /* 0x0000000a02247836 */ /* 0x001fe20000000000 */
[----:B------:R-:W-:Y:S02]  /*7dc0*/  PRMT R37, R6, 0x7632, R37 ;  /* 0x0000763206257816 */ /* 0x000fe40000000025 */
[----:B------:R-:W-:Y:S02]  /*7dd0*/  LEA.HI.X.SX32 R5, R42, R47, 0x1, P5 ;  /* 0x0000002f2a057211 */ /* 0x000fe400028f0eff */
[----:B------:R-:W-:Y:S01]  /*7de0*/  ISETP.LT.AND P5, PT, R3, UR15, !P0 ;  /* 0x0000000f03007c0c */ /* 0x000fe2000c7a1270 */
[----:B------:R0:W-:Y:S01]  /*7df0*/  @P6 STG.E.U16 desc[UR22][R40.64], R37 ;  /* 0x0000002528006986 */ /* 0x0001e2000c101516 */
[----:B------:R-:W-:Y:S01]  /*7e00*/  LEA R6, P6, R0, R45, 0x1 ;  /* 0x0000002d00067211 */ /* 0x000fe200078c08ff */
[----:B------:R-:W-:Y:S01]  /*7e10*/  VIADD R3, R2, 0x9 ;  /* 0x0000000902037836 */ /* 0x000fe20000000000 */
[----:B------:R-:W-:Y:S01]  /*7e20*/  F2FP.F16.F32.PACK_AB R22, R23, R22 ;  /* 0x000000161716723e */ /* 0x000fe200000000ff */
[----:B------:R3:W-:Y:S01]  /*7e30*/  @P2 STG.E.U16 desc[UR22][R4.64], R9 ;  /* 0x0000000904002986 */ /* 0x0007e2000c101516 */
[C---:B--2---:R-:W-:Y:S01]  /*7e40*/  LEA.HI.X.SX32 R7, R0.reuse, R47, 0x1, P6 ;  /* 0x0000002f00077211 */ /* 0x044fe200030f0eff */
[----:B------:R-:W-:Y:S01]  /*7e50*/  VIADD R0, R0, UR4 ;  /* 0x0000000400007c36 */ /* 0x000fe20008000000 */
[----:B------:R-:W-:-:S02]  /*7e60*/  ISETP.LT.AND P2, PT, R3, UR15, !P0 ;  /* 0x0000000f03007c0c */ /* 0x000fc4000c741270 */
[----:B------:R-:W-:Y:S01]  /*7e70*/  F2FP.F16.F32.PACK_AB R24, R25, R24 ;  /* 0x000000181918723e */ /* 0x000fe200000000ff */
[----:B------:R-:W-:Y:S01]  /*7e80*/  VIADD R3, R0, UR4 ;  /* 0x0000000400037c36 */ /* 0x000fe20008000000 */
[----:B------:R-:W-:Y:S02]  /*7e90*/  F2FP.F16.F32.PACK_AB R26, R27, R26 ;  /* 0x0000001a1b1a723e */ /* 0x000fe400000000ff */
[----:B0-----:R-:W-:Y:S02]  /*7ea0*/  PRMT R37, R8, 0x7632, R37 ;  /* 0x0000763208257816 */ /* 0x001fe40000000025 */
[----:B------:R-:W-:Y:S02]  /*7eb0*/  F2FP.F16.F32.PACK_AB R28, R29, R28 ;  /* 0x0000001c1d1c723e */ /* 0x000fe400000000ff */
[----:B---3--:R-:W-:Y:S01]  /*7ec0*/  F2FP.F16.F32.PACK_AB R5, R11, R10 ;  /* 0x0000000a0b05723e */ /* 0x008fe200000000ff */
[----:B------:R0:W-:Y:S01]  /*7ed0*/  @P1 STG.E.U16 desc[UR22][R6.64], R37 ;  /* 0x0000002506001986 */ /* 0x0001e2000c101516 */
[----:B------:R-:W-:-:S02]  /*7ee0*/  LEA R8, P1, R0, R45, 0x1 ;  /* 0x0000002d00087211 */ /* 0x000fc400078208ff */
[C---:B------:R-:W-:Y:S02]  /*7ef0*/  LEA R10, P6, R3.reuse, R45, 0x1 ;  /* 0x0000002d030a7211 */ /* 0x040fe400078c08ff */
[-C--:B------:R-:W-:Y:S01]  /*7f00*/  LEA.HI.X.SX32 R9, R0, R47.reuse, 0x1, P1 ;  /* 0x0000002f00097211 */ /* 0x080fe200008f0eff */
[----:B------:R-:W-:Y:S01]  /*7f10*/  VIADD R0, R2, 0xb ;  /* 0x0000000b02007836 */ /* 0x000fe20000000000 */
[C---:B------:R-:W-:Y:S01]  /*7f20*/  LEA.HI.X.SX32 R11, R3.reuse, R47, 0x1, P6 ;  /* 0x0000002f030b7211 */ /* 0x040fe200030f0eff */
[----:B------:R-:W-:Y:S01]  /*7f30*/  VIADD R3, R3, UR4 ;  /* 0x0000000403037c36 */ /* 0x000fe20008000000 */
[----:B------:R-:W-:Y:S02]  /*7f40*/  ISETP.LT.AND P1, PT, R36, UR15, !P0 ;  /* 0x0000000f24007c0c */ /* 0x000fe4000c721270 */
[C---:B------:R-:W-:Y:S02]  /*7f50*/  PRMT R36, R5.reuse, 0x7632, R36 ;  /* 0x0000763205247816 */ /* 0x040fe40000000024 */
[----:B0-----:R-:W-:Y:S01]  /*7f60*/  PRMT R7, R5, 0x7610, R7 ;  /* 0x0000761005077816 */ /* 0x001fe20000000007 */
[----:B------:R-:W-:Y:S01]  /*7f70*/  VIADD R5, R2, 0xc ;  /* 0x0000000c02057836 */ /* 0x000fe20000000000 */
[----:B------:R-:W-:-:S02]  /*7f80*/  LEA R4, P6, R3, R45, 0x1 ;  /* 0x0000002d03047211 */ /* 0x000fc400078c08ff */
[----:B------:R-:W-:Y:S01]  /*7f90*/  F2FP.F16.F32.PACK_AB R30, R31, R30 ;  /* 0x0000001e1f1e723e */ /* 0x000fe200000000ff */
[----:B------:R0:W-:Y:S01]  /*7fa0*/  @P4 STG.E.U16 desc[UR22][R8.64], R7 ;  /* 0x0000000708004986 */ /* 0x0001e2000c101516 */
[----:B------:R-:W-:Y:S01]  /*7fb0*/  ISETP.LT.AND P4, PT, R0, UR15, !P0 ;  /* 0x0000000f00007c0c */ /* 0x000fe2000c781270 */
[----:B------:R-:W-:Y:S01]  /*7fc0*/  VIADD R0, R3, UR4 ;  /* 0x0000000403007c36 */ /* 0x000fe20008000000 */
[----:B------:R-:W-:Y:S01]  /*7fd0*/  F2FP.F16.F32.PACK_AB R32, R33, R32 ;  /* 0x000000202120723e */ /* 0x000fe200000000ff */
[----:B------:R2:W-:Y:S01]  /*7fe0*/  @P3 STG.E.U16 desc[UR22][R10.64], R36 ;  /* 0x000000240a003986 */ /* 0x0005e2000c101516 */
[----:B------:R-:W-:Y:S02]  /*7ff0*/  ISETP.LT.AND P3, PT, R5, UR15, !P0 ;  /* 0x0000000f05007c0c */ /* 0x000fe4000c761270 */
[----:B------:R-:W-:Y:S01]  /*8000*/  LEA.HI.X.SX32 R5, R3, R47, 0x1, P6 ;  /* 0x0000002f03057211 */ /* 0x000fe200030f0eff */
[----:B------:R-:W-:Y:S01]  /*8010*/  VIADD R3, R2, 0xd ;  /* 0x0000000d02037836 */ /* 0x000fe20000000000 */
[----:B------:R-:W-:-:S02]  /*8020*/  LEA R6, P6, R0, R45, 0x1 ;  /* 0x0000002d00067211 */ /* 0x000fc400078c08ff */
[----:B------:R-:W-:Y:S01]  /*8030*/  F2FP.F16.F32.PACK_AB R34, R35, R34 ;  /* 0x000000222322723e */ /* 0x000fe200000000ff */
[----:B------:R3:W-:Y:S01]  /*8040*/  @P5 STG.E.U16 desc[UR22][R4.64], R12 ;  /* 0x0000000c04005986 */ /* 0x0007e2000c101516 */
[C---:B0-----:R-:W-:Y:S01]  /*8050*/  LEA.HI.X.SX32 R7, R0.reuse, R47, 0x1, P6 ;  /* 0x0000002f00077211 */ /* 0x041fe200030f0eff */
[----:B------:R-:W-:Y:S01]  /*8060*/  VIADD R0, R0, UR4 ;  /* 0x0000000400007c36 */ /* 0x000fe20008000000 */
[----:B------:R-:W-:Y:S01]  /*8070*/  ISETP.LT.AND P5, PT, R3, UR15, !P0 ;  /* 0x0000000f03007c0c */ /* 0x000fe2000c7a1270 */
[----:B------:R-:W-:Y:S01]  /*8080*/  VIADD R9, R2, 0xe ;  /* 0x0000000e02097836 */ /* 0x000fe20000000000 */
[----:B--2---:R-:W-:Y:S01]  /*8090*/  PRMT R11, R12, 0x7632, R11 ;  /* 0x000076320c0b7816 */ /* 0x004fe2000000000b */
[C---:B------:R-:W-:Y:S01]  /*80a0*/  VIADD R3, R0.reuse, UR4 ;  /* 0x0000000400037c36 */ /* 0x040fe20008000000 */
[----:B------:R-:W-:-:S03]  /*80b0*/  LEA R8, P6, R0, R45, 0x1 ;  /* 0x0000002d00087211 */ /* 0x000fc600078c08ff */
[----:B------:R0:W-:Y:S01]  /*80c0*/  @P2 STG.E.U16 desc[UR22][R6.64], R11 ;  /* 0x0000000b06002986 */ /* 0x0001e2000c101516 */
[----:B------:R-:W-:Y:S01]  /*80d0*/  ISETP.LT.AND P2, PT, R9, UR15, !P0 ;  /* 0x0000000f09007c0c */ /* 0x000fe2000c741270 */
[----:B---3--:R-:W-:Y:S01]  /*80e0*/  VIADD R5, R2, 0x10 ;  /* 0x0000001002057836 */ /* 0x008fe20000000000 */
[----:B------:R-:W-:Y:S01]  /*80f0*/  LEA.HI.X.SX32 R9, R0, R47, 0x1, P6 ;  /* 0x0000002f00097211 */ /* 0x000fe200030f0eff */
[----:B------:R-:W-:Y:S01]  /*8100*/  VIADD R0, R2, 0xf ;  /* 0x0000000f02007836 */ /* 0x000fe20000000000 */
[----:B------:R-:W-:-:S03]  /*8110*/  LEA R10, P6, R3, R45, 0x1 ;  /* 0x0000002d030a7211 */ /* 0x000fc600078c08ff */
[----:B------:R2:W-:Y:S01]  /*8120*/  @P1 STG.E.U16 desc[UR22][R8.64], R14 ;  /* 0x0000000e08001986 */ /* 0x0005e2000c101516 */
[----:B------:R-:W-:Y:S02]  /*8130*/  ISETP.LT.AND P1, PT, R0, UR15, !P0 ;  /* 0x0000000f00007c0c */ /* 0x000fe4000c721270 */
[C---:B0-----:R-:W-:Y:S01]  /*8140*/  LEA.HI.X.SX32 R11, R3.reuse, R47, 0x1, P6 ;  /* 0x0000002f030b7211 */ /* 0x041fe200030f0eff */
[----:B------:R-:W-:Y:S01]  /*8150*/  VIADD R3, R3, UR4 ;  /* 0x0000000403037c36 */ /* 0x000fe20008000000 */
[----:B------:R-:W-:-:S03]  /*8160*/  PRMT R7, R14, 0x7632, R7 ;  /* 0x000076320e077816 */ /* 0x000fc60000000007 */
[C---:B------:R-:W-:Y:S01]  /*8170*/  VIADD R0, R3.reuse, UR4 ;  /* 0x0000000403007c36 */ /* 0x040fe20008000000 */
[----:B------:R-:W-:Y:S01]  /*8180*/  LEA R4, P6, R3, R45, 0x1 ;  /* 0x0000002d03047211 */ /* 0x000fe200078c08ff */
[----:B------:R0:W-:Y:S01]  /*8190*/  @P4 STG.E.U16 desc[UR22][R10.64], R7 ;  /* 0x000000070a004986 */ /* 0x0001e2000c101516 */
[----:B------:R-:W-:Y:S01]  /*81a0*/  ISETP.LT.AND P4, PT, R5, UR15, !P0 ;  /* 0x0000000f05007c0c */ /* 0x000fe2000c781270 */
[C---:B--2---:R-:W-:Y:S01]  /*81b0*/  VIADD R9, R2.reuse, 0x12 ;  /* 0x0000001202097836 */ /* 0x044fe20000000000 */
        /* <DEDUP_REMOVED lines=12> */
[----:B--2---:R-:W-:Y:S01]  /*8280*/  VIADD R5, R2, 0x14 ;  /* 0x0000001402057836 */ /* 0x004fe20000000000 */
        /* <DEDUP_REMOVED lines=30> */
[C---:B0-----:R-:W-:Y:S01]  /*8470*/  LEA.HI.X.SX32 R11, R3.reuse, R47, 0x1, P6 ;  /* 0x0000002f030b7211 */ /* 0x041fe200030f0eff */
[----:B------:R-:W-:Y:S01]  /*8480*/  VIADD R3, R3, UR4 ;  /* 0x0000000403037c36 */ /* 0x000fe20008000000 */
[----:B------:R-:W-:Y:S02]  /*8490*/  PRMT R7, R22, 0x7632, R7 ;  /* 0x0000763216077816 */ /* 0x000fe40000000007 */
[----:B------:R-:W-:Y:S01]  /*84a0*/  ISETP.LT.AND P6, PT, R0, UR15, !P0 ;  /* 0x0000000f00007c0c */ /* 0x000fe2000c7c1270 */
[C---:B------:R-:W-:Y:S01]  /*84b0*/  VIADD R0, R3.reuse, UR4 ;  /* 0x0000000403007c36 */ /* 0x040fe20008000000 */
[----:B------:R-:W-:Y:S01]  /*84c0*/  LEA R4, P5, R3, R45, 0x1 ;  /* 0x0000002d03047211 */ /* 0x000fe200078a08ff */
[----:B------:R0:W-:Y:S01]  /*84d0*/  @P2 STG.E.U16 desc[UR22][R10.64], R7 ;  /* 0x000000070a002986 */ /* 0x0001e2000c101516 */
[----:B------:R-:W-:Y:S02]  /*84e0*/  ISETP.LT.AND P2, PT, R5, UR15, !P0 ;  /* 0x0000000f05007c0c */ /* 0x000fe4000c741270 */
[----:B------:R-:W-:Y:S01]  /*84f0*/  LEA.HI.X.SX32 R5, R3, R47, 0x1, P5 ;  /* 0x0000002f03057211 */ /* 0x000fe200028f0eff */
[----:B------:R-:W-:Y:S01]  /*8500*/  VIADD R3, R2, 0x19 ;  /* 0x0000001902037836 */ /* 0x000fe20000000000 */
[----:B------:R-:W-:-:S02]  /*8510*/  LEA R6, P5, R0, R45, 0x1 ;  /* 0x0000002d00067211 */ /* 0x000fc400078a08ff */
[----:B--2---:R-:W-:Y:S01]  /*8520*/  PRMT R9, R24, 0x7632, R9 ;  /* 0x0000763218097816 */ /* 0x004fe20000000009 */
[----:B------:R-:W-:Y:S01]  /*8530*/  @P1 STG.E.U16 desc[UR22][R4.64], R24 ;  /* 0x0000001804001986 */ /* 0x000fe2000c101516 */
[----:B------:R-:W-:Y:S01]  /*8540*/  ISETP.LT.AND P1, PT, R3, UR15, !P0 ;  /* 0x0000000f03007c0c */ /* 0x000fe2000c721270 */
[----:B------:R-:W-:Y:S01]  /*8550*/  VIADD R3, R2, 0x1b ;  /* 0x0000001b02037836 */ /* 0x000fe20000000000 */
[C---:B0-----:R-:W-:Y:S01]  /*8560*/  LEA.HI.X.SX32 R7, R0.reuse, R47, 0x1, P5 ;  /* 0x0000002f00077211 */ /* 0x041fe200028f0eff */
[----:B------:R-:W-:Y:S02]  /*8570*/  VIADD R0, R0, UR4 ;  /* 0x0000000400007c36 */ /* 0x000fe40008000000 */
[----:B------:R-:W-:Y:S02]  /*8580*/  VIADD R10, R2, 0x1a ;  /* 0x0000001a020a7836 */ /* 0x000fe40000000000 */
[----:B------:R0:W-:Y:S01]  /*8590*/  @P4 STG.E.U16 desc[UR22][R6.64], R9 ;  /* 0x0000000906004986 */ /* 0x0001e2000c101516 */
[----:B------:R-:W-:-:S02]  /*85a0*/  LEA R8, P4, R0, R45, 0x1 ;  /* 0x0000002d00087211 */ /* 0x000fc400078808ff */
[----:B------:R-:W-:Y:S01]  /*85b0*/  ISETP.LT.AND P5, PT, R10, UR15, !P0 ;  /* 0x0000000f0a007c0c */ /* 0x000fe2000c7a1270 */
[----:B------:R-:W-:Y:S01]  /*85c0*/  VIADD R10, R2, 0x1c ;  /* 0x0000001c020a7836 */ /* 0x000fe20000000000 */
[C---:B0-----:R-:W-:Y:S01]  /*85d0*/  LEA.HI.X.SX32 R9, R0.reuse, R47, 0x1, P4 ;  /* 0x0000002f00097211 */ /* 0x041fe200020f0eff */
[----:B------:R-:W-:Y:S01]  /*85e0*/  VIADD R0, R0, UR4 ;  /* 0x0000000400007c36 */ /* 0x000fe20008000000 */
[----:B------:R-:W-:-:S03]  /*85f0*/  ISETP.LT.AND P4, PT, R3, UR15, !P0 ;  /* 0x0000000f03007c0c */ /* 0x000fc6000c781270 */
[----:B------:R0:W-:Y:S01]  /*8600*/  @P3 STG.E.U16 desc[UR22][R8.64], R26 ;  /* 0x0000001a08003986 */ /* 0x0001e2000c101516 */
[C---:B------:R-:W-:Y:S01]  /*8610*/  LEA R4, P3, R0.reuse, R45, 0x1 ;  /* 0x0000002d00047211 */ /* 0x040fe200078608ff */
[----:B------:R-:W-:-:S03]  /*8620*/  VIADD R3, R0, UR4 ;  /* 0x0000000400037c36 */ /* 0x000fc60008000000 */
[----:B------:R-:W-:Y:S01]  /*8630*/  LEA.HI.X.SX32 R5, R0, R47, 0x1, P3 ;  /* 0x0000002f00057211 */ /* 0x000fe200018f0eff */
[C---:B------:R-:W-:Y:S01]  /*8640*/  VIADD R0, R3.reuse, UR4 ;  /* 0x0000000403007c36 */ /* 0x040fe20008000000 */
[----:B------:R-:W-:-:S04]  /*8650*/  LEA R6, P3, R3, R45, 0x1 ;  /* 0x0000002d03067211 */ /* 0x000fc800078608ff */
[----:B------:R-:W-:Y:S01]  /*8660*/  LEA.HI.X.SX32 R7, R3, R47, 0x1, P3 ;  /* 0x0000002f03077211 */ /* 0x000fe200018f0eff */
[----:B------:R-:W-:Y:S01]  /*8670*/  VIADD R3, R0, UR4 ;  /* 0x0000000400037c36 */ /* 0x000fe20008000000 */
[----:B0-----:R-:W-:Y:S02]  /*8680*/  PRMT R9, R26, 0x7632, R9 ;  /* 0x000076321a097816 */ /* 0x001fe40000000009 */
[----:B------:R-:W-:Y:S01]  /*8690*/  ISETP.LT.AND P3, PT, R10, UR15, !P0 ;  /* 0x0000000f0a007c0c */ /* 0x000fe2000c761270 */
[----:B------:R-:W-:Y:S02]  /*86a0*/  VIADD R10, R2, 0x1d ;  /* 0x0000001d020a7836 */ /* 0x000fe40000000000 */
[----:B------:R0:W-:Y:S01]  /*86b0*/  @P6 STG.E.U16 desc[UR22][R4.64], R9 ;  /* 0x0000000904006986 */ /* 0x0001e2000c101516 */
[----:B------:R-:W-:-:S03]  /*86c0*/  LEA R8, P6, R0, R45, 0x1 ;  /* 0x0000002d00087211 */ /* 0x000fc600078c08ff */
[----:B------:R2:W-:Y:S01]  /*86d0*/  @P2 STG.E.U16 desc[UR22][R6.64], R28 ;  /* 0x0000001c06002986 */ /* 0x0005e2000c101516 */
[----:B------:R-:W-:Y:S02]  /*86e0*/  ISETP.LT.AND P2, PT, R10, UR15, !P0 ;  /* 0x0000000f0a007c0c */ /* 0x000fe4000c741270 */
[----:B0-----:R-:W-:Y:S01]  /*86f0*/  LEA.HI.X.SX32 R9, R0, R47, 0x1, P6 ;  /* 0x0000002f00097211 */ /* 0x001fe200030f0eff */
[C---:B------:R-:W-:Y:S01]  /*8700*/  VIADD R0, R3.reuse, UR4 ;  /* 0x0000000403007c36 */ /* 0x040fe20008000000 */
[----:B------:R-:W-:Y:S02]  /*8710*/  PRMT R5, R28, 0x7632, R5 ;  /* 0x000076321c057816 */ /* 0x000fe40000000005 */
[C---:B------:R-:W-:Y:S01]  /*8720*/  LEA R10, P6, R3.reuse, R45, 0x1 ;  /* 0x0000002d030a7211 */ /* 0x040fe200078c08ff */
[----:B------:R-:W-:Y:S02]  /*8730*/  VIADD R12, R0, UR4 ;  /* 0x00000004000c7c36 */ /* 0x000fe40008000000 */
[----:B------:R0:W-:Y:S01]  /*8740*/  @P1 STG.E.U16 desc[UR22][R8.64], R5 ;  /* 0x0000000508001986 */ /* 0x0001e2000c101516 */
[----:B------:R-:W-:Y:S01]  /*8750*/  LEA.HI.X.SX32 R11, R3, R47, 0x1, P6 ;  /* 0x0000002f030b7211 */ /* 0x000fe200030f0eff */
[----:B------:R-:W-:Y:S01]  /*8760*/  VIADD R3, R12, UR4 ;  /* 0x000000040c037c36 */ /* 0x000fe20008000000 */
[----:B------:R-:W-:-:S02]  /*8770*/  LEA R4, P1, R0, R45, 0x1 ;  /* 0x0000002d00047211 */ /* 0x000fc400078208ff */
[C---:B--2---:R-:W-:Y:S01]  /*8780*/  LEA R6, P6, R12.reuse, R45, 0x1 ;  /* 0x0000002d0c067211 */ /* 0x044fe200078c08ff */
[----:B------:R-:W-:Y:S03]  /*8790*/  @P5 STG.E.U16 desc[UR22][R10.64], R30 ;  /* 0x0000001e0a005986 */ /* 0x000fe6000c101516 */
[----:B------:R-:W-:Y:S02]  /*87a0*/  LEA.HI.X.SX32 R7, R12, R47, 0x1, P6 ;  /* 0x0000002f0c077211 */ /* 0x000fe400030f0eff */
[C---:B------:R-:W-:Y:S01]  /*87b0*/  LEA R12, P6, R3.reuse, R45, 0x1 ;  /* 0x0000002d030c7211 */ /* 0x040fe200078c08ff */
[----:B0-----:R-:W-:Y:S01]  /*87c0*/  VIADD R8, R2, 0x1f ;  /* 0x0000001f02087836 */ /* 0x001fe20000000000 */
[----:B------:R-:W-:Y:S01]  /*87d0*/  LEA.HI.X.SX32 R5, R0, R47, 0x1, P1 ;  /* 0x0000002f00057211 */ /* 0x000fe200008f0eff */
[----:B------:R-:W-:Y:S01]  /*87e0*/  VIADD R0, R3, UR4 ;  /* 0x0000000403007c36 */ /* 0x000fe20008000000 */
[----:B------:R-:W-:-:S02]  /*87f0*/  ISETP.LT.AND P1, PT, R13, UR15, !P0 ;  /* 0x0000000f0d007c0c */ /* 0x000fc4000c721270 */
[----:B------:R-:W-:Y:S01]  /*8800*/  LEA.HI.X.SX32 R13, R3, R47, 0x1, P6 ;  /* 0x0000002f030d7211 */ /* 0x000fe200030f0eff */
[C---:B------:R-:W-:Y:S01]  /*8810*/  VIADD R9, R0.reuse, UR4 ;  /* 0x0000000400097c36 */ /* 0x040fe20008000000 */
[----:B------:R-:W-:Y:S02]  /*8820*/  LEA R2, P6, R0, R45, 0x1 ;  /* 0x0000002d00027211 */ /* 0x000fe400078c08ff */
[----:B------:R-:W-:Y:S02]  /*8830*/  ISETP.LT.AND P0, PT, R8, UR15, !P0 ;  /* 0x0000000f08007c0c */ /* 0x000fe4000c701270 */
[----:B------:R-:W-:Y:S02]  /*8840*/  LEA.HI.X.SX32 R3, R0, R47, 0x1, P6 ;  /* 0x0000002f00037211 */ /* 0x000fe400030f0eff */
[----:B------:R-:W-:Y:S02]  /*8850*/  PRMT R0, R30, 0x7632, R0 ;  /* 0x000076321e007816 */ /* 0x000fe40000000000 */
[----:B------:R-:W-:-:S03]  /*8860*/  LEA R8, P6, R9, R45, 0x1 ;  /* 0x0000002d09087211 */ /* 0x000fc600078c08ff */
[----:B------:R0:W-:Y:S01]  /*8870*/  @P4 STG.E.U16 desc[UR22][R4.64], R0 ;  /* 0x0000000004004986 */ /* 0x0001e2000c101516 */
[----:B------:R-:W-:-:S03]  /*8880*/  LEA.HI.X.SX32 R9, R9, R47, 0x1, P6 ;  /* 0x0000002f09097211 */ /* 0x000fc600030f0eff */
[----:B------:R2:W-:Y:S01]  /*8890*/  @P3 STG.E.U16 desc[UR22][R6.64], R32 ;  /* 0x0000002006003986 */ /* 0x0005e2000c101516 */
[----:B0-----:R-:W-:Y:S02]  /*88a0*/  PRMT R5, R32, 0x7632, R5 ;  /* 0x0000763220057816 */ /* 0x001fe40000000005 */
[----:B--2---:R-:W-:-:S03]  /*88b0*/  PRMT R7, R34, 0x7632, R7 ;  /* 0x0000763222077816 */ /* 0x004fc60000000007 */
[----:B------:R0:W-:Y:S04]  /*88c0*/  @P2 STG.E.U16 desc[UR22][R12.64], R5 ;  /* 0x000000050c002986 */ /* 0x0001e8000c101516 */
[----:B------:R0:W-:Y:S04]  /*88d0*/  @P1 STG.E.U16 desc[UR22][R2.64], R34 ;  /* 0x0000002202001986 */ /* 0x0001e8000c101516 */
[----:B------:R0:W-:Y:S01]  /*88e0*/  @P0 STG.E.U16 desc[UR22][R8.64], R7 ;  /* 0x0000000708000986 */ /* 0x0001e2000c101516 */
[----:B-1----:R-:W-:Y:S06]  /*88f0*/  BAR.SYNC.DEFER_BLOCKING 0x0 ;  /* 0x0000000000007b1d */ /* 0x002fec0000010000 */
[----:B------:R-:W-:Y:S05]  /*8900*/  BRA.U UP0, `(.L_x_14) ;  /* 0x0000000100a07547 */ /* 0x000fea000b800000 */
[----:B------:R-:W1:Y:S01]  /*8910*/  S2UR UR5, SR_CgaCtaId ;  /* 0x00000000000579c3 */ /* 0x000e620000008800 */
[----:B------:R-:W-:Y:S01]  /*8920*/  NOP ;  /* 0x0000000000007918 */ /* 0x000fe20000000000 */
[----:B------:R-:W-:Y:S01]  /*8930*/  UMOV UR4, 0x50 ;  /* 0x0000005000047882 */ /* 0x000fe20000000000 */
[----:B------:R-:W-:Y:S02]  /*8940*/  IMAD.U32 R0, RZ, RZ, UR8 ;  /* 0x00000008ff007e24 */ /* 0x000fe4000f8e00ff */
[----:B0-----:R-:W-:Y:S02]  /*8950*/  IMAD.MOV.U32 R3, RZ, RZ, 0x3 ;  /* 0x00000003ff037424 */ /* 0x001fe400078e00ff */
[----:B------:R-:W-:Y:S01]  /*8960*/  IMAD.MOV.U32 R7, RZ, RZ, 0x1 ;  /* 0x00000001ff077424 */ /* 0x000fe200078e00ff */
[----:B------:R-:W-:-:S04]  /*8970*/  LOP3.LUT R0, R0, 0xffff, RZ, 0xc0, !PT ;  /* 0x0000ffff00007812 */ /* 0x000fc800078ec0ff */
[----:B------:R-:W-:-:S05]  /*8980*/  SHF.R.U32.HI R0, RZ, 0x5, R0 ;  /* 0x00000005ff007819 */ /* 0x000fca0000011600 */
[----:B------:R-:W-:Y:S01]  /*8990*/  VIADD R2, R0, 0x10 ;  /* 0x0000001000027836 */ /* 0x000fe20000000000 */
[----:B------:R-:W-:Y:S01]  /*89a0*/  SHF.L.U32 R0, R3, R0, RZ ;  /* 0x0000000003007219 */ /* 0x000fe200000006ff */
[----:B-1----:R-:W-:-:S03]  /*89b0*/  ULEA UR6, UR5, UR4, 0x18 ;  /* 0x0000000405067291 */ /* 0x002fc6000f8ec0ff */
[----:B------:R-:W-:-:S04]  /*89c0*/  SHF.L.U32 R3, R7, R2, RZ ;  /* 0x0000000207037219 */ /* 0x000fc800000006ff */
[----:B------:R-:W-:Y:S02]  /*89d0*/  LOP3.LUT R0, R3, R0, RZ, 0xfc, !PT ;  /* 0x0000000003007212 */ /* 0x000fe400078efcff */
[----:B------:R-:W0:Y:S02]  /*89e0*/  LDS R5, [UR6] ;  /* 0x00000006ff057984 */ /* 0x000e240008000800 */
[C---:B------:R-:W-:Y:S02]  /*89f0*/  LOP3.LUT R2, R0.reuse, 0xffff, RZ, 0xc0, !PT ;  /* 0x0000ffff00027812 */ /* 0x040fe400078ec0ff */
[----:B0-----:R-:W-:-:S04]  /*8a00*/  LOP3.LUT R3, R0, 0xffff, R5, 0x80, !PT ;  /* 0x0000ffff00037812 */ /* 0x001fc800078e8005 */
[----:B------:R-:W-:-:S13]  /*8a10*/  ISETP.NE.AND P0, PT, R3, R2, PT ;  /* 0x000000020300720c */ /* 0x000fda0003f05270 */
[----:B------:R-:W-:Y:S05]  /*8a20*/  @P0 BRA `(.L_x_15) ;  /* 0x0000000000500947 */ /* 0x000fea0003800000 */
[----:B------:R-:W-:Y:S02]  /*8a30*/  SHF.R.U32.HI R5, RZ, 0x10, R5 ;  /* 0x00000010ff057819 */ /* 0x000fe40000011605 */
[----:B------:R-:W-:-:S04]  /*8a40*/  SHF.R.U32.HI R2, RZ, 0x10, R0 ;  /* 0x00000010ff027819 */ /* 0x000fc80000011600 */
[----:B------:R-:W-:-:S04]  /*8a50*/  LOP3.LUT R5, R5, R2, RZ, 0xc0, !PT ;  /* 0x0000000205057212 */ /* 0x000fc800078ec0ff */
[----:B------:R-:W-:-:S13]  /*8a60*/  ISETP.NE.AND P0, PT, R5, R2, PT ;  /* 0x000000020500720c */ /* 0x000fda0003f05270 */
[----:B------:R-:W-:Y:S05]  /*8a70*/  @P0 BRA `(.L_x_16) ;  /* 0x0000000000300947 */ /* 0x000fea0003800000 */
[----:B------:R-:W-:Y:S01]  /*8a80*/  R2UR UR4, R0 ;  /* 0x00000000000472ca */ /* 0x000fe200000e0000 */
[----:B------:R-:W-:Y:S01]  /*8a90*/  VOTEU.ANY UR5, UPT, PT ;  /* 0x0000000000057886 */ /* 0x000fe200038e0100 */
[----:B------:R-:W0:Y:S01]  /*8aa0*/  S2R R0, SR_LANEID ;  /* 0x0000000000007919 */ /* 0x000e220000000000 */
[----:B------:R-:W-:-:S10]  /*8ab0*/  UFLO.U32 UR5, UR5 ;  /* 0x00000005000572bd */ /* 0x000fd400080e0000 */
[----:B------:R-:W-:-:S06]  /*8ac0*/  ULOP3.LUT UR4, URZ, UR4, URZ, 0x33, !UPT ;  /* 0x00000004ff047292 */ /* 0x000fcc000f8e33ff */
[----:B------:R-:W-:-:S04]  /*8ad0*/  IMAD.U32 R2, RZ, RZ, UR4 ;  /* 0x00000004ff027e24 */ /* 0x000fc8000f8e00ff */
[----:B------:R-:W1:Y:S02]  /*8ae0*/  REDUX UR7, R2 ;  /* 0x00000000020773c4 */ /* 0x000e640000000000 */
[----:B------:R2:W-:Y:S01]  /*8af0*/  UTCATOMSWS.AND URZ, UR4 ;  /* 0x0000000400ff79e3 */ /* 0x0005e20008000000 */
[----:B0-----:R-:W-:Y:S01]  /*8b00*/  ISETP.EQ.U32.AND P0, PT, R0, UR5, PT ;  /* 0x0000000500007c0c */ /* 0x001fe2000bf02070 */
[----:B-1----:R-:W-:-:S12]  /*8b10*/  IMAD.U32 R0, RZ, RZ, UR7 ;  /* 0x00000007ff007e24 */ /* 0x002fd8000f8e00ff */
[----:B------:R2:W-:Y:S01]  /*8b20*/  @P0 ATOMS.AND RZ, [UR6], R0 ;  /* 0x00000000ffff098c */ /* 0x0005e2000a800006 */
[----:B------:R-:W-:Y:S05]  /*8b30*/  BRA `(.L_x_14) ;  /* 0x0000000000147947 */ /* 0x000fea0003800000 */
.L_x_16:
[----:B------:R-:W-:-:S07]  /*8b40*/  MOV R2, 0x8b60 ;  /* 0x00008b6000027802 */ /* 0x000fce0000000f00 */
[----:B------:R-:W-:Y:S05]  /*8b50*/  CALL.REL.NOINC `($__internal_0_$__cuda_sm10x_tcgen05_guardrail_trap_col_being_dealloced_not_returned_by_alloc) ;  /* 0x00000000002c7944 */ /* 0x000fea0003c00000 */
[----:B------:R-:W-:Y:S05]  /*8b60*/  BRA `(.L_x_14) ;  /* 0x0000000000087947 */ /* 0x000fea0003800000 */
.L_x_15:
[----:B------:R-:W-:-:S07]  /*8b70*/  MOV R2, 0x8b90 ;  /* 0x00008b9000027802 */ /* 0x000fce0000000f00 */
[----:B------:R-:W-:Y:S05]  /*8b80*/  CALL.REL.NOINC `($__internal_2_$__cuda_sm10x_tcgen05_guardrail_trap_unallocated_columns_being_dealloced) ;  /* 0x0000000000387944 */ /* 0x000fea0003c00000 */
.L_x_14:
[----:B------:R-:W-:Y:S01]  /*8b90*/  NOP ;  /* 0x0000000000007918 */ /* 0x000fe20000000000 */
[----:B--2---:R-:W-:Y:S05]  /*8ba0*/  EXIT ;  /* 0x000000000000794d */ /* 0x004fea0003800000 */
.L_x_9:
[----:B------:R-:W0:Y:S02]  /*8bb0*/  SYNCS.PHASECHK.TRANS64.TRYWAIT P2, [UR6], R7 ;  /* 0x00000007ff0075a7 */ /* 0x000e240008041106 */
[----:B0-----:R-:W-:Y:S05]  /*8bc0*/  @!P2 BRA `(.L_x_9) ;  /* 0xfffffffc00f8a947 */ /* 0x001fea000383ffff */
[----:B------:R-:W-:Y:S05]  /*8bd0*/  BRA `(.L_x_17) ;  /* 0xffffffe400407947 */ /* 0x000fea000383ffff */
.L_x_13:
[----:B------:R-:W1:Y:S02]  /*8be0*/  SYNCS.PHASECHK.TRANS64.TRYWAIT P0, [UR6], R3 ;  /* 0x00000003ff0075a7 */ /* 0x000e640008001106 */
[----:B-1----:R-:W-:Y:S05]  /*8bf0*/  @!P0 BRA `(.L_x_13) ;  /* 0xfffffffc00f88947 */ /* 0x002fea000383ffff */
[----:B------:R-:W-:Y:S05]  /*8c00*/  BRA `(.L_x_12) ;  /* 0xffffffec00847947 */ /* 0x000fea000383ffff */
        .weak           $__internal_0_$__cuda_sm10x_tcgen05_guardrail_trap_col_being_dealloced_not_returned_by_alloc
        .type           $__internal_0_$__cuda_sm10x_tcgen05_guardrail_trap_col_being_dealloced_not_returned_by_alloc,@function
        .size           $__internal_0_$__cuda_sm10x_tcgen05_guardrail_trap_col_being_dealloced_not_returned_by_alloc,($__internal_1_$__cuda_sm10x_tcgen05_guardrail_trap_phase_invalid_during_alloc - $__internal_0_$__cuda_sm10x_tcgen05_guardrail_trap_col_being_dealloced_not_returned_by_alloc)
$__internal_0_$__cuda_sm10x_tcgen05_guardrail_trap_col_being_dealloced_not_returned_by_alloc:
[----:B------:R-:W-:Y:S05]  /*8c10*/  BPT.TRAP 0x1 ;  /* 0x000000040000795c */ /* 0x000fea0000300000 */
[----:B------:R-:W-:-:S04]  /*8c20*/  IMAD.MOV.U32 R3, RZ, RZ, 0x0 ;  /* 0x00000000ff037424 */ /* 0x000fc800078e00ff */
[----:B------:R-:W-:Y:S05]  /*8c30*/  RET.REL.NODEC R2 `(matmul_kernel) ;  /* 0xffffff7002f07950 */ /* 0x000fea0003c3ffff */
        .weak           $__internal_1_$__cuda_sm10x_tcgen05_guardrail_trap_phase_invalid_during_alloc
        .type           $__internal_1_$__cuda_sm10x_tcgen05_guardrail_trap_phase_invalid_during_alloc,@function
        .size           $__internal_1_$__cuda_sm10x_tcgen05_guardrail_trap_phase_invalid_during_alloc,($__internal_2_$__cuda_sm10x_tcgen05_guardrail_trap_unallocated_columns_being_dealloced - $__internal_1_$__cuda_sm10x_tcgen05_guardrail_trap_phase_invalid_during_alloc)
$__internal_1_$__cuda_sm10x_tcgen05_guardrail_trap_phase_invalid_during_alloc:
[----:B------:R-:W-:Y:S05]  /*8c40*/  BPT.TRAP 0x1 ;  /* 0x000000040000795c */ /* 0x000fea0000300000 */
[----:B------:R-:W-:-:S04]  /*8c50*/  IMAD.MOV.U32 R3, RZ, RZ, 0x0 ;  /* 0x00000000ff037424 */ /* 0x000fc800078e00ff */
[----:B------:R-:W-:Y:S05]  /*8c60*/  RET.REL.NODEC R2 `(matmul_kernel) ;  /* 0xffffff7002e47950 */ /* 0x000fea0003c3ffff */
        .weak           $__internal_2_$__cuda_sm10x_tcgen05_guardrail_trap_unallocated_columns_being_dealloced
        .type           $__internal_2_$__cuda_sm10x_tcgen05_guardrail_trap_unallocated_columns_being_dealloced,@function
        .size           $__internal_2_$__cuda_sm10x_tcgen05_guardrail_trap_unallocated_columns_being_dealloced,(.L_x_21 - $__internal_2_$__cuda_sm10x_tcgen05_guardrail_trap_unallocated_columns_being_dealloced)
$__internal_2_$__cuda_sm10x_tcgen05_guardrail_trap_unallocated_columns_being_dealloced:
[----:B------:R-:W-:Y:S05]  /*8c70*/  BPT.TRAP 0x1 ;  /* 0x000000040000795c */ /* 0x000fea0000300000 */
[----:B------:R-:W-:-:S04]  /*8c80*/  IMAD.MOV.U32 R3, RZ, RZ, 0x0 ;  /* 0x00000000ff037424 */ /* 0x000fc800078e00ff */
[----:B------:R-:W-:Y:S05]  /*8c90*/  RET.REL.NODEC R2 `(matmul_kernel) ;  /* 0xffffff7002d87950 */ /* 0x000fea0003c3ffff */
.L_x_18:
[----:B------:R-:W-:-:S00]  /*8ca0*/  BRA `(.L_x_18) ;  /* 0xfffffffc00fc7947 */ /* 0x000fc0000383ffff */
[----:B------:R-:W-:-:S00]  /*8cb0*/  NOP ;  /* 0x0000000000007918 */ /* 0x000fc00000000000 */
        /* <DEDUP_REMOVED lines=12> */
.L_x_21:


//--------------------- .nv.shared.matmul_kernel  --------------------------
	.section	.nv.shared.matmul_kernel,"aw",@nobits
	.sectionflags	@""
	.align	16
	.zero		1024


//--------------------- .nv.shared.reserved.0     --------------------------
	.section	.nv.shared.reserved.0,"aw",@nobits
	.align	8
	.weak		__nv_reservedSMEM_offset_0_alias
	.size		__nv_reservedSMEM_offset_0_alias, 0, 64
	.other		__nv_reservedSMEM_offset_0_alias,@"STO_CUDA_RESERVED_SHARED STV_DEFAULT"
__nv_reservedSMEM_offset_0_alias:
	.zero		0
.nv.shared.reserved.0:
	.zero		64
	.weak		__nv_reservedSMEM_allocation_phase
	.type		__nv_reservedSMEM_allocation_phase,@object
	.size		__nv_reservedSMEM_allocation_phase,(.L_0 - __nv_reservedSMEM_allocation_phase)
__nv_reservedSMEM_allocation_phase:
	.zero		1
.L_0:
	.zero		7
	.weak		__nv_reservedSMEM_devtool_atexit_pc
	.type		__nv_reservedSMEM_devtool_atexit_pc,@object
	.size		__nv_reservedSMEM_devtool_atexit_pc,(__nv_reservedSMEM_allocation_mask - __nv_reservedSMEM_devtool_atexit_pc)
__nv_reservedSMEM_devtool_atexit_pc:
	.zero		8
	.weak		__nv_reservedSMEM_allocation_mask
	.type		__nv_reservedSMEM_allocation_mask,@object
	.size		__nv_reservedSMEM_allocation_mask,(.L_2 - __nv_reservedSMEM_allocation_mask)
__nv_reservedSMEM_allocation_mask:
	.zero		4
.L_2:


//--------------------- .nv.constant0.matmul_kernel --------------------------
	.section	.nv.constant0.matmul_kernel,"a",@progbits
	.sectionflags	@""
	.align	4
.nv.constant0.matmul_kernel:
	.zero		976


//--------------------- SYMBOLS --------------------------

	.type		.nv.reservedSmem.offset0,@object
	.size		.nv.reservedSmem.offset0,0x4
	.type		.nv.reservedSmem.cap,@object
	.size		.nv.reservedSmem.cap,0x4
